//
// Generated by NVIDIA NVVM Compiler
//
// Compiler Build ID: CL-36424714
// Cuda compilation tools, release 13.0, V13.0.88
// Based on NVVM 20.0.0
//

.version 9.0
.target sm_100
.address_size 64

	// .globl	_Z22draw_textured_trianglePhiiPfPKhiiPK17ProjectedTrianglei

.visible .entry _Z22draw_textured_trianglePhiiPfPKhiiPK17ProjectedTrianglei(
	.param .u64 .ptr .align 1 _Z22draw_textured_trianglePhiiPfPKhiiPK17ProjectedTrianglei_param_0,
	.param .u32 _Z22draw_textured_trianglePhiiPfPKhiiPK17ProjectedTrianglei_param_1,
	.param .u32 _Z22draw_textured_trianglePhiiPfPKhiiPK17ProjectedTrianglei_param_2,
	.param .u64 .ptr .align 1 _Z22draw_textured_trianglePhiiPfPKhiiPK17ProjectedTrianglei_param_3,
	.param .u64 .ptr .align 1 _Z22draw_textured_trianglePhiiPfPKhiiPK17ProjectedTrianglei_param_4,
	.param .u32 _Z22draw_textured_trianglePhiiPfPKhiiPK17ProjectedTrianglei_param_5,
	.param .u32 _Z22draw_textured_trianglePhiiPfPKhiiPK17ProjectedTrianglei_param_6,
	.param .u64 .ptr .align 1 _Z22draw_textured_trianglePhiiPfPKhiiPK17ProjectedTrianglei_param_7,
	.param .u32 _Z22draw_textured_trianglePhiiPfPKhiiPK17ProjectedTrianglei_param_8
)
{
	.reg .pred 	%p<27>;
	.reg .b16 	%rs<7>;
	.reg .b32 	%r<171>;
	.reg .b32 	%f<139>;
	.reg .b64 	%rd<39>;

	ld.param.u32 	%r56, [_Z22draw_textured_trianglePhiiPfPKhiiPK17ProjectedTrianglei_param_1];
	ld.param.u64 	%rd10, [_Z22draw_textured_trianglePhiiPfPKhiiPK17ProjectedTrianglei_param_3];
	ld.param.u64 	%rd11, [_Z22draw_textured_trianglePhiiPfPKhiiPK17ProjectedTrianglei_param_4];
	ld.param.u32 	%r58, [_Z22draw_textured_trianglePhiiPfPKhiiPK17ProjectedTrianglei_param_5];
	ld.param.u32 	%r59, [_Z22draw_textured_trianglePhiiPfPKhiiPK17ProjectedTrianglei_param_6];
	ld.param.u64 	%rd9, [_Z22draw_textured_trianglePhiiPfPKhiiPK17ProjectedTrianglei_param_7];
	ld.param.u32 	%r60, [_Z22draw_textured_trianglePhiiPfPKhiiPK17ProjectedTrianglei_param_8];
	cvta.to.global.u64 	%rd1, %rd11;
	cvta.to.global.u64 	%rd2, %rd10;
	mov.u32 	%r61, %tid.x;
	mov.u32 	%r62, %ntid.x;
	mov.u32 	%r63, %ctaid.x;
	mad.lo.s32 	%r1, %r62, %r63, %r61;
	setp.ge.s32 	%p1, %r1, %r60;
	@%p1 bra 	$L__BB0_30;
	cvta.to.global.u64 	%rd12, %rd9;
	mul.wide.s32 	%rd13, %r1, 72;
	add.s64 	%rd3, %rd12, %rd13;
	ld.global.u32 	%r163, [%rd3+52];
	ld.global.u32 	%r164, [%rd3+4];
	setp.eq.s32 	%p2, %r163, %r164;
	mov.f32 	%f130, 0f00000000;
	@%p2 bra 	$L__BB0_3;
	ld.global.u32 	%r64, [%rd3+48];
	ld.global.u32 	%r65, [%rd3];
	sub.s32 	%r66, %r64, %r65;
	cvt.rn.f32.s32 	%f22, %r66;
	sub.s32 	%r67, %r163, %r164;
	cvt.rn.f32.s32 	%f23, %r67;
	div.rn.f32 	%f130, %f22, %f23;
$L__BB0_3:
	ld.global.u32 	%r4, [%rd3+28];
	setp.eq.s32 	%p3, %r4, %r164;
	mov.f32 	%f131, 0f00000000;
	@%p3 bra 	$L__BB0_5;
	ld.global.u32 	%r68, [%rd3+24];
	ld.global.u32 	%r69, [%rd3];
	sub.s32 	%r70, %r68, %r69;
	cvt.rn.f32.s32 	%f25, %r70;
	sub.s32 	%r71, %r4, %r164;
	cvt.rn.f32.s32 	%f26, %r71;
	div.rn.f32 	%f131, %f25, %f26;
$L__BB0_5:
	setp.eq.s32 	%p4, %r163, %r4;
	mov.f32 	%f132, 0f00000000;
	@%p4 bra 	$L__BB0_7;
	ld.global.u32 	%r72, [%rd3+48];
	ld.global.u32 	%r73, [%rd3+24];
	sub.s32 	%r74, %r72, %r73;
	cvt.rn.f32.s32 	%f28, %r74;
	sub.s32 	%r75, %r163, %r4;
	cvt.rn.f32.s32 	%f29, %r75;
	div.rn.f32 	%f132, %f28, %f29;
$L__BB0_7:
	setp.eq.s32 	%p5, %r4, %r164;
	@%p5 bra 	$L__BB0_19;
	ld.param.u32 	%r159, [_Z22draw_textured_trianglePhiiPfPKhiiPK17ProjectedTrianglei_param_2];
	max.s32 	%r161, %r164, 0;
	setp.lt.s32 	%p6, %r4, %r159;
	add.s32 	%r76, %r159, -1;
	selp.b32 	%r6, %r4, %r76, %p6;
	setp.gt.s32 	%p7, %r161, %r6;
	mov.u32 	%r164, %r4;
	@%p7 bra 	$L__BB0_19;
	add.s32 	%r89, %r56, -1;
$L__BB0_10:
	ld.global.u32 	%r77, [%rd3+24];
	ld.global.u32 	%r78, [%rd3+28];
	sub.s32 	%r79, %r161, %r78;
	cvt.rn.f32.s32 	%f30, %r79;
	mul.f32 	%f31, %f131, %f30;
	cvt.rzi.s32.f32 	%r80, %f31;
	add.s32 	%r81, %r80, %r77;
	ld.global.u32 	%r82, [%rd3];
	ld.global.u32 	%r83, [%rd3+4];
	sub.s32 	%r84, %r161, %r83;
	cvt.rn.f32.s32 	%f32, %r84;
	mul.f32 	%f33, %f130, %f32;
	cvt.rzi.s32.f32 	%r85, %f33;
	add.s32 	%r86, %r85, %r82;
	min.s32 	%r87, %r86, %r81;
	max.s32 	%r88, %r86, %r81;
	max.s32 	%r162, %r87, 0;
	setp.lt.s32 	%p8, %r88, %r56;
	selp.b32 	%r9, %r88, %r89, %p8;
	setp.gt.s32 	%p9, %r162, %r9;
	@%p9 bra 	$L__BB0_17;
	mul.lo.s32 	%r90, %r161, %r56;
	cvt.s64.s32 	%rd4, %r90;
$L__BB0_12:
	ld.global.u32 	%r11, [%rd3+24];
	ld.global.u32 	%r12, [%rd3];
	sub.s32 	%r91, %r11, %r12;
	ld.global.u32 	%r13, [%rd3+28];
	ld.global.u32 	%r14, [%rd3+4];
	sub.s32 	%r92, %r14, %r13;
	ld.global.u32 	%r93, [%rd3+48];
	sub.s32 	%r15, %r93, %r11;
	ld.global.u32 	%r94, [%rd3+52];
	sub.s32 	%r16, %r94, %r13;
	sub.s32 	%r17, %r93, %r12;
	sub.s32 	%r18, %r94, %r14;
	mul.lo.s32 	%r95, %r17, %r92;
	mad.lo.s32 	%r19, %r18, %r91, %r95;
	setp.eq.s32 	%p10, %r19, 0;
	mov.f32 	%f133, 0f3EAAAAAB;
	mov.f32 	%f134, %f133;
	mov.f32 	%f135, %f133;
	@%p10 bra 	$L__BB0_14;
	cvt.rn.f32.s32 	%f35, %r19;
	sub.s32 	%r96, %r161, %r13;
	sub.s32 	%r97, %r11, %r162;
	mul.lo.s32 	%r98, %r97, %r16;
	mad.lo.s32 	%r99, %r96, %r15, %r98;
	cvt.rn.f32.s32 	%f36, %r99;
	div.rn.f32 	%f133, %f36, %f35;
	sub.s32 	%r100, %r162, %r12;
	mul.lo.s32 	%r101, %r18, %r100;
	sub.s32 	%r102, %r14, %r161;
	mad.lo.s32 	%r103, %r102, %r17, %r101;
	cvt.rn.f32.s32 	%f37, %r103;
	div.rn.f32 	%f134, %f37, %f35;
	mov.f32 	%f38, 0f3F800000;
	sub.f32 	%f39, %f38, %f133;
	sub.f32 	%f135, %f39, %f134;
$L__BB0_14:
	cvt.u32.u64 	%r104, %rd4;
	ld.global.f32 	%f40, [%rd3+8];
	ld.global.f32 	%f41, [%rd3+32];
	mul.f32 	%f42, %f134, %f41;
	fma.rn.f32 	%f43, %f133, %f40, %f42;
	ld.global.f32 	%f44, [%rd3+56];
	fma.rn.f32 	%f13, %f135, %f44, %f43;
	add.s32 	%r20, %r162, %r104;
	mul.wide.s32 	%rd14, %r20, 4;
	add.s64 	%rd15, %rd2, %rd14;
	ld.global.f32 	%f45, [%rd15];
	setp.ge.f32 	%p11, %f13, %f45;
	@%p11 bra 	$L__BB0_16;
	ld.param.u64 	%rd36, [_Z22draw_textured_trianglePhiiPfPKhiiPK17ProjectedTrianglei_param_0];
	cvt.u64.u32 	%rd16, %r162;
	add.s64 	%rd17, %rd16, %rd4;
	shl.b64 	%rd18, %rd17, 2;
	add.s64 	%rd19, %rd2, %rd18;
	mov.b32 	%r105, %f13;
	atom.global.exch.b32 	%r106, [%rd19], %r105;
	ld.global.f32 	%f46, [%rd3+20];
	div.rn.f32 	%f47, %f133, %f46;
	ld.global.f32 	%f48, [%rd3+44];
	div.rn.f32 	%f49, %f134, %f48;
	ld.global.f32 	%f50, [%rd3+68];
	div.rn.f32 	%f51, %f135, %f50;
	ld.global.f32 	%f52, [%rd3+12];
	ld.global.f32 	%f53, [%rd3+36];
	mul.f32 	%f54, %f49, %f53;
	fma.rn.f32 	%f55, %f47, %f52, %f54;
	ld.global.f32 	%f56, [%rd3+60];
	fma.rn.f32 	%f57, %f51, %f56, %f55;
	add.f32 	%f58, %f47, %f49;
	add.f32 	%f59, %f58, %f51;
	div.rn.f32 	%f60, %f57, %f59;
	ld.global.f32 	%f61, [%rd3+16];
	ld.global.f32 	%f62, [%rd3+40];
	mul.f32 	%f63, %f49, %f62;
	fma.rn.f32 	%f64, %f47, %f61, %f63;
	ld.global.f32 	%f65, [%rd3+64];
	fma.rn.f32 	%f66, %f51, %f65, %f64;
	div.rn.f32 	%f67, %f66, %f59;
	setp.lt.f32 	%p12, %f60, 0f00000000;
	selp.f32 	%f68, 0f00000000, %f60, %p12;
	setp.lt.f32 	%p13, %f67, 0f00000000;
	selp.f32 	%f69, 0f00000000, %f67, %p13;
	cvt.rzi.s32.f32 	%r107, %f68;
	cvt.rn.f32.s32 	%f70, %r107;
	sub.f32 	%f71, %f68, %f70;
	cvt.rzi.s32.f32 	%r108, %f69;
	cvt.rn.f32.s32 	%f72, %r108;
	sub.f32 	%f73, %f69, %f72;
	cvt.rn.f32.s32 	%f74, %r58;
	mul.f32 	%f75, %f71, %f74;
	cvt.rzi.s32.f32 	%r109, %f75;
	cvt.rn.f32.s32 	%f76, %r109;
	cvt.rn.f32.s32 	%f77, %r59;
	mul.f32 	%f78, %f73, %f77;
	cvt.rzi.s32.f32 	%r110, %f78;
	cvt.rn.f32.s32 	%f79, %r110;
	cvt.rzi.s32.f32 	%r111, %f79;
	not.b32 	%r112, %r111;
	add.s32 	%r113, %r59, %r112;
	cvt.rzi.s32.f32 	%r114, %f76;
	mad.lo.s32 	%r115, %r113, %r58, %r114;
	mul.lo.s32 	%r116, %r115, 3;
	mul.lo.s32 	%r117, %r20, 3;
	cvt.s64.s32 	%rd20, %r116;
	add.s64 	%rd21, %rd1, %rd20;
	ld.global.u8 	%rs1, [%rd21];
	cvt.s64.s32 	%rd22, %r117;
	cvta.to.global.u64 	%rd23, %rd36;
	add.s64 	%rd24, %rd23, %rd22;
	st.global.u8 	[%rd24], %rs1;
	ld.global.u8 	%rs2, [%rd21+1];
	st.global.u8 	[%rd24+1], %rs2;
	ld.global.u8 	%rs3, [%rd21+2];
	st.global.u8 	[%rd24+2], %rs3;
$L__BB0_16:
	add.s32 	%r21, %r162, 1;
	setp.ne.s32 	%p14, %r162, %r9;
	mov.u32 	%r162, %r21;
	@%p14 bra 	$L__BB0_12;
$L__BB0_17:
	add.s32 	%r22, %r161, 1;
	setp.ne.s32 	%p15, %r161, %r6;
	mov.u32 	%r161, %r22;
	@%p15 bra 	$L__BB0_10;
	ld.global.u32 	%r164, [%rd3+28];
	ld.global.u32 	%r163, [%rd3+52];
$L__BB0_19:
	setp.eq.s32 	%p16, %r164, %r163;
	@%p16 bra 	$L__BB0_30;
	ld.param.u32 	%r160, [_Z22draw_textured_trianglePhiiPfPKhiiPK17ProjectedTrianglei_param_2];
	max.s32 	%r165, %r164, 0;
	setp.lt.s32 	%p17, %r163, %r160;
	add.s32 	%r118, %r160, -1;
	selp.b32 	%r28, %r163, %r118, %p17;
	setp.gt.s32 	%p18, %r165, %r28;
	@%p18 bra 	$L__BB0_30;
	add.s32 	%r131, %r56, -1;
$L__BB0_22:
	ld.global.u32 	%r119, [%rd3+24];
	ld.global.u32 	%r120, [%rd3+28];
	sub.s32 	%r121, %r165, %r120;
	cvt.rn.f32.s32 	%f80, %r121;
	mul.f32 	%f81, %f132, %f80;
	cvt.rzi.s32.f32 	%r122, %f81;
	add.s32 	%r123, %r122, %r119;
	ld.global.u32 	%r124, [%rd3];
	ld.global.u32 	%r125, [%rd3+4];
	sub.s32 	%r126, %r165, %r125;
	cvt.rn.f32.s32 	%f82, %r126;
	mul.f32 	%f83, %f130, %f82;
	cvt.rzi.s32.f32 	%r127, %f83;
	add.s32 	%r128, %r127, %r124;
	min.s32 	%r129, %r128, %r123;
	max.s32 	%r130, %r128, %r123;
	max.s32 	%r170, %r129, 0;
	setp.lt.s32 	%p19, %r130, %r56;
	selp.b32 	%r31, %r130, %r131, %p19;
	setp.gt.s32 	%p20, %r170, %r31;
	@%p20 bra 	$L__BB0_29;
	mul.lo.s32 	%r132, %r165, %r56;
	cvt.s64.s32 	%rd25, %r132;
	sub.s32 	%r169, %r170, %r31;
	cvt.u64.u32 	%rd26, %r170;
	add.s64 	%rd27, %rd25, %rd26;
	shl.b64 	%rd28, %rd27, 2;
	add.s64 	%rd38, %rd2, %rd28;
	add.s32 	%r167, %r170, %r132;
	mul.lo.s32 	%r168, %r167, 3;
	neg.s32 	%r166, %r170;
$L__BB0_24:
	ld.global.u32 	%r41, [%rd3+24];
	ld.global.u32 	%r133, [%rd3];
	sub.s32 	%r134, %r41, %r133;
	ld.global.u32 	%r42, [%rd3+28];
	ld.global.u32 	%r43, [%rd3+4];
	sub.s32 	%r135, %r43, %r42;
	ld.global.u32 	%r136, [%rd3+48];
	sub.s32 	%r44, %r136, %r41;
	ld.global.u32 	%r137, [%rd3+52];
	sub.s32 	%r45, %r137, %r42;
	sub.s32 	%r46, %r136, %r133;
	sub.s32 	%r47, %r137, %r43;
	neg.s32 	%r48, %r133;
	mul.lo.s32 	%r138, %r46, %r135;
	mad.lo.s32 	%r49, %r47, %r134, %r138;
	setp.eq.s32 	%p21, %r49, 0;
	mov.f32 	%f136, 0f3EAAAAAB;
	mov.f32 	%f137, %f136;
	mov.f32 	%f138, %f136;
	@%p21 bra 	$L__BB0_26;
	cvt.rn.f32.s32 	%f85, %r49;
	sub.s32 	%r139, %r165, %r42;
	add.s32 	%r140, %r166, %r41;
	mul.lo.s32 	%r141, %r140, %r45;
	mad.lo.s32 	%r142, %r139, %r44, %r141;
	cvt.rn.f32.s32 	%f86, %r142;
	div.rn.f32 	%f136, %f86, %f85;
	add.s32 	%r143, %r170, %r48;
	mul.lo.s32 	%r144, %r47, %r143;
	sub.s32 	%r145, %r43, %r165;
	mad.lo.s32 	%r146, %r145, %r46, %r144;
	cvt.rn.f32.s32 	%f87, %r146;
	div.rn.f32 	%f137, %f87, %f85;
	mov.f32 	%f88, 0f3F800000;
	sub.f32 	%f89, %f88, %f136;
	sub.f32 	%f138, %f89, %f137;
$L__BB0_26:
	ld.global.f32 	%f90, [%rd3+8];
	ld.global.f32 	%f91, [%rd3+32];
	mul.f32 	%f92, %f137, %f91;
	fma.rn.f32 	%f93, %f136, %f90, %f92;
	ld.global.f32 	%f94, [%rd3+56];
	fma.rn.f32 	%f20, %f138, %f94, %f93;
	mul.wide.s32 	%rd29, %r167, 4;
	add.s64 	%rd30, %rd2, %rd29;
	ld.global.f32 	%f95, [%rd30];
	setp.ge.f32 	%p22, %f20, %f95;
	@%p22 bra 	$L__BB0_28;
	ld.param.u64 	%rd37, [_Z22draw_textured_trianglePhiiPfPKhiiPK17ProjectedTrianglei_param_0];
	mov.b32 	%r147, %f20;
	atom.global.exch.b32 	%r148, [%rd38], %r147;
	ld.global.f32 	%f96, [%rd3+20];
	div.rn.f32 	%f97, %f136, %f96;
	ld.global.f32 	%f98, [%rd3+44];
	div.rn.f32 	%f99, %f137, %f98;
	ld.global.f32 	%f100, [%rd3+68];
	div.rn.f32 	%f101, %f138, %f100;
	ld.global.f32 	%f102, [%rd3+12];
	ld.global.f32 	%f103, [%rd3+36];
	mul.f32 	%f104, %f99, %f103;
	fma.rn.f32 	%f105, %f97, %f102, %f104;
	ld.global.f32 	%f106, [%rd3+60];
	fma.rn.f32 	%f107, %f101, %f106, %f105;
	add.f32 	%f108, %f97, %f99;
	add.f32 	%f109, %f108, %f101;
	div.rn.f32 	%f110, %f107, %f109;
	ld.global.f32 	%f111, [%rd3+16];
	ld.global.f32 	%f112, [%rd3+40];
	mul.f32 	%f113, %f99, %f112;
	fma.rn.f32 	%f114, %f97, %f111, %f113;
	ld.global.f32 	%f115, [%rd3+64];
	fma.rn.f32 	%f116, %f101, %f115, %f114;
	div.rn.f32 	%f117, %f116, %f109;
	setp.lt.f32 	%p23, %f110, 0f00000000;
	selp.f32 	%f118, 0f00000000, %f110, %p23;
	setp.lt.f32 	%p24, %f117, 0f00000000;
	selp.f32 	%f119, 0f00000000, %f117, %p24;
	cvt.rzi.s32.f32 	%r149, %f118;
	cvt.rn.f32.s32 	%f120, %r149;
	sub.f32 	%f121, %f118, %f120;
	cvt.rzi.s32.f32 	%r150, %f119;
	cvt.rn.f32.s32 	%f122, %r150;
	sub.f32 	%f123, %f119, %f122;
	cvt.rn.f32.s32 	%f124, %r58;
	mul.f32 	%f125, %f121, %f124;
	cvt.rzi.s32.f32 	%r151, %f125;
	cvt.rn.f32.s32 	%f126, %r151;
	cvt.rn.f32.s32 	%f127, %r59;
	mul.f32 	%f128, %f123, %f127;
	cvt.rzi.s32.f32 	%r152, %f128;
	cvt.rn.f32.s32 	%f129, %r152;
	cvt.rzi.s32.f32 	%r153, %f129;
	not.b32 	%r154, %r153;
	add.s32 	%r155, %r59, %r154;
	cvt.rzi.s32.f32 	%r156, %f126;
	mad.lo.s32 	%r157, %r155, %r58, %r156;
	mul.lo.s32 	%r158, %r157, 3;
	cvt.s64.s32 	%rd31, %r158;
	add.s64 	%rd32, %rd1, %rd31;
	ld.global.u8 	%rs4, [%rd32];
	cvt.s64.s32 	%rd33, %r168;
	cvta.to.global.u64 	%rd34, %rd37;
	add.s64 	%rd35, %rd34, %rd33;
	st.global.u8 	[%rd35], %rs4;
	ld.global.u8 	%rs5, [%rd32+1];
	st.global.u8 	[%rd35+1], %rs5;
	ld.global.u8 	%rs6, [%rd32+2];
	st.global.u8 	[%rd35+2], %rs6;
$L__BB0_28:
	add.s32 	%r170, %r170, 1;
	add.s32 	%r169, %r169, 1;
	add.s64 	%rd38, %rd38, 4;
	add.s32 	%r168, %r168, 3;
	add.s32 	%r167, %r167, 1;
	add.s32 	%r166, %r166, -1;
	setp.ne.s32 	%p25, %r169, 1;
	@%p25 bra 	$L__BB0_24;
$L__BB0_29:
	add.s32 	%r55, %r165, 1;
	setp.ne.s32 	%p26, %r165, %r28;
	mov.u32 	%r165, %r55;
	@%p26 bra 	$L__BB0_22;
$L__BB0_30:
	ret;

}
	// .globl	_Z17init_depth_bufferPfii
.visible .entry _Z17init_depth_bufferPfii(
	.param .u64 .ptr .align 1 _Z17init_depth_bufferPfii_param_0,
	.param .u32 _Z17init_depth_bufferPfii_param_1,
	.param .u32 _Z17init_depth_bufferPfii_param_2
)
{
	.reg .pred 	%p<2>;
	.reg .b32 	%r<9>;
	.reg .b64 	%rd<5>;

	ld.param.u64 	%rd1, [_Z17init_depth_bufferPfii_param_0];
	ld.param.u32 	%r2, [_Z17init_depth_bufferPfii_param_1];
	ld.param.u32 	%r3, [_Z17init_depth_bufferPfii_param_2];
	mov.u32 	%r4, %tid.x;
	mov.u32 	%r5, %ntid.x;
	mov.u32 	%r6, %ctaid.x;
	mad.lo.s32 	%r1, %r5, %r6, %r4;
	mul.lo.s32 	%r7, %r3, %r2;
	setp.ge.s32 	%p1, %r1, %r7;
	@%p1 bra 	$L__BB1_2;
	cvta.to.global.u64 	%rd2, %rd1;
	mul.wide.s32 	%rd3, %r1, 4;
	add.s64 	%rd4, %rd2, %rd3;
	mov.b32 	%r8, 1065353216;
	st.global.u32 	[%rd4], %r8;
$L__BB1_2:
	ret;

}


// ===== COMPILED SASS (sm_100) =====

	.target	sm_100

	.elftype	@"ET_EXEC"


//--------------------- .note.nv.tkinfo           --------------------------
	.section	.note.nv.tkinfo,"",@"SHT_NOTE"
	.sectionflags	@"SHF_NOTE_NV_TKINFO"
	.tkinfo
        /*0018*/ 	.word	0x00000002
        /*0030*/ 	.string	""
        /*0030*/ 	.string	"ptxas"
        /*0030*/ 	.string	"Cuda compilation tools, release 13.0, V13.0.88"
        /*0030*/ 	.string	"Build cuda_13.0.r13.0/compiler.36424714_0"
        /*0030*/ 	.string	"-arch sm_100 -m 64 "



//--------------------- .note.nv.cuinfo           --------------------------
	.section	.note.nv.cuinfo,"",@"SHT_NOTE"
	.sectionflags	@"SHF_NOTE_NV_CUINFO"
        /*0018*/ 	.short	0x0002
        /*001a*/ 	.short	0x0064
        /*001c*/ 	.short	0x0082
	.zero		2


//--------------------- .nv.info                  --------------------------
	.section	.nv.info,"",@"SHT_CUDA_INFO"
	.align	4


	//----- nvinfo : EIATTR_REGCOUNT
	.align		4
        /*0000*/ 	.byte	0x04, 0x2f
        /*0002*/ 	.short	(.L_1 - .L_0)
	.align		4
.L_0:
        /*0004*/ 	.word	index@(_Z22draw_textured_trianglePhiiPfPKhiiPK17ProjectedTrianglei)
        /*0008*/ 	.word	0x00000020


	//----- nvinfo : EIATTR_FRAME_SIZE
	.align		4
.L_1:
        /*000c*/ 	.byte	0x04, 0x11
        /*000e*/ 	.short	(.L_3 - .L_2)
	.align		4
.L_2:
        /*0010*/ 	.word	index@($__internal_0_$__cuda_sm3x_div_rn_noftz_f32_slowpath)
        /*0014*/ 	.word	0x00000000


	//----- nvinfo : EIATTR_FRAME_SIZE
	.align		4
.L_3:
        /*0018*/ 	.byte	0x04, 0x11
        /*001a*/ 	.short	(.L_5 - .L_4)
	.align		4
.L_4:
        /*001c*/ 	.word	index@(_Z22draw_textured_trianglePhiiPfPKhiiPK17ProjectedTrianglei)
        /*0020*/ 	.word	0x00000000


	//----- nvinfo : EIATTR_REGCOUNT
	.align		4
.L_5:
        /*0024*/ 	.byte	0x04, 0x2f
        /*0026*/ 	.short	(.L_7 - .L_6)
	.align		4
.L_6:
        /*0028*/ 	.word	index@(_Z17init_depth_bufferPfii)
        /*002c*/ 	.word	0x0000000a


	//----- nvinfo : EIATTR_FRAME_SIZE
	.align		4
.L_7:
        /*0030*/ 	.byte	0x04, 0x11
        /*0032*/ 	.short	(.L_9 - .L_8)
	.align		4
.L_8:
        /*0034*/ 	.word	index@(_Z17init_depth_bufferPfii)
        /*0038*/ 	.word	0x00000000


	//----- nvinfo : EIATTR_MIN_STACK_SIZE
	.align		4
.L_9:
        /*003c*/ 	.byte	0x04, 0x12
        /*003e*/ 	.short	(.L_11 - .L_10)
	.align		4
.L_10:
        /*0040*/ 	.word	index@(_Z17init_depth_bufferPfii)
        /*0044*/ 	.word	0x00000000


	//----- nvinfo : EIATTR_MIN_STACK_SIZE
	.align		4
.L_11:
        /*0048*/ 	.byte	0x04, 0x12
        /*004a*/ 	.short	(.L_13 - .L_12)
	.align		4
.L_12:
        /*004c*/ 	.word	index@(_Z22draw_textured_trianglePhiiPfPKhiiPK17ProjectedTrianglei)
        /*0050*/ 	.word	0x00000000
.L_13:


//--------------------- .nv.compat                --------------------------
	.section	.nv.compat,"",@"SHT_CUDA_COMPAT_INFO"
	.align	4
        /*0000*/ 	.byte	0x02, 0x09, 0x00, 0x00, 0x02, 0x02, 0x01, 0x00, 0x02, 0x05, 0x05, 0x00, 0x03, 0x07, 0x01, 0x01
        /*0010*/ 	.byte	0x02, 0x03, 0x00, 0x00, 0x02, 0x06, 0x01, 0x00, 0x04, 0x0b, 0x08, 0x00, 0x01, 0x00, 0x00, 0x00
        /*0020*/ 	.byte	0x00, 0x00, 0x00, 0x00


//--------------------- .nv.info._Z17init_depth_bufferPfii --------------------------
	.section	.nv.info._Z17init_depth_bufferPfii,"",@"SHT_CUDA_INFO"
	.sectionflags	@""
	.align	4


	//----- nvinfo : EIATTR_CUDA_API_VERSION
	.align		4
        /*0000*/ 	.byte	0x04, 0x37
        /*0002*/ 	.short	(.L_15 - .L_14)
.L_14:
        /*0004*/ 	.word	0x00000082


	//----- nvinfo : EIATTR_KPARAM_INFO
	.align		4
.L_15:
        /*0008*/ 	.byte	0x04, 0x17
        /*000a*/ 	.short	(.L_17 - .L_16)
.L_16:
        /*000c*/ 	.word	0x00000000
        /*0010*/ 	.short	0x0002
        /*0012*/ 	.short	0x000c
        /*0014*/ 	.byte	0x00, 0xf0, 0x11, 0x00


	//----- nvinfo : EIATTR_KPARAM_INFO
	.align		4
.L_17:
        /*0018*/ 	.byte	0x04, 0x17
        /*001a*/ 	.short	(.L_19 - .L_18)
.L_18:
        /*001c*/ 	.word	0x00000000
        /*0020*/ 	.short	0x0001
        /*0022*/ 	.short	0x0008
        /*0024*/ 	.byte	0x00, 0xf0, 0x11, 0x00


	//----- nvinfo : EIATTR_KPARAM_INFO
	.align		4
.L_19:
        /*0028*/ 	.byte	0x04, 0x17
        /*002a*/ 	.short	(.L_21 - .L_20)
.L_20:
        /*002c*/ 	.word	0x00000000
        /*0030*/ 	.short	0x0000
        /*0032*/ 	.short	0x0000
        /*0034*/ 	.byte	0x00, 0xf5, 0x21, 0x00


	//----- nvinfo : EIATTR_SPARSE_MMA_MASK
	.align		4
.L_21:
        /*0038*/ 	.byte	0x03, 0x50
        /*003a*/ 	.short	0x0000


	//----- nvinfo : EIATTR_MAXREG_COUNT
	.align		4
        /*003c*/ 	.byte	0x03, 0x1b
        /*003e*/ 	.short	0x00ff


	//----- nvinfo : EIATTR_MERCURY_ISA_VERSION
	.align		4
        /*0040*/ 	.byte	0x03, 0x5f
        /*0042*/ 	.short	0x0101


	//----- nvinfo : EIATTR_VRC_CTA_INIT_COUNT
	.align		4
        /*0044*/ 	.byte	0x02, 0x4a
	.zero		1
	.zero		1


	//----- nvinfo : EIATTR_EXIT_INSTR_OFFSETS
	.align		4
        /*0048*/ 	.byte	0x04, 0x1c
        /*004a*/ 	.short	(.L_23 - .L_22)


	//   ....[0]....
.L_22:
        /*004c*/ 	.word	0x00000080


	//   ....[1]....
        /*0050*/ 	.word	0x000000e0


	//----- nvinfo : EIATTR_CBANK_PARAM_SIZE
	.align		4
.L_23:
        /*0054*/ 	.byte	0x03, 0x19
        /*0056*/ 	.short	0x0010


	//----- nvinfo : EIATTR_PARAM_CBANK
	.align		4
        /*0058*/ 	.byte	0x04, 0x0a
        /*005a*/ 	.short	(.L_25 - .L_24)
	.align		4
.L_24:
        /*005c*/ 	.word	index@(.nv.constant0._Z17init_depth_bufferPfii)
        /*0060*/ 	.short	0x0380
        /*0062*/ 	.short	0x0010


	//----- nvinfo : EIATTR_SW_WAR
	.align		4
.L_25:
        /*0064*/ 	.byte	0x04, 0x36
        /*0066*/ 	.short	(.L_27 - .L_26)
.L_26:
        /*0068*/ 	.word	0x00000008
.L_27:


//--------------------- .nv.info._Z22draw_textured_trianglePhiiPfPKhiiPK17ProjectedTrianglei --------------------------
	.section	.nv.info._Z22draw_textured_trianglePhiiPfPKhiiPK17ProjectedTrianglei,"",@"SHT_CUDA_INFO"
	.sectionflags	@""
	.align	4


	//----- nvinfo : EIATTR_CUDA_API_VERSION
	.align		4
        /*0000*/ 	.byte	0x04, 0x37
        /*0002*/ 	.short	(.L_29 - .L_28)
.L_28:
        /*0004*/ 	.word	0x00000082


	//----- nvinfo : EIATTR_KPARAM_INFO
	.align		4
.L_29:
        /*0008*/ 	.byte	0x04, 0x17
        /*000a*/ 	.short	(.L_31 - .L_30)
.L_30:
        /*000c*/ 	.word	0x00000000
        /*0010*/ 	.short	0x0008
        /*0012*/ 	.short	0x0030
        /*0014*/ 	.byte	0x00, 0xf0, 0x11, 0x00


	//----- nvinfo : EIATTR_KPARAM_INFO
	.align		4
.L_31:
        /*0018*/ 	.byte	0x04, 0x17
        /*001a*/ 	.short	(.L_33 - .L_32)
.L_32:
        /*001c*/ 	.word	0x00000000
        /*0020*/ 	.short	0x0007
        /*0022*/ 	.short	0x0028
        /*0024*/ 	.byte	0x00, 0xf5, 0x21, 0x00


	//----- nvinfo : EIATTR_KPARAM_INFO
	.align		4
.L_33:
        /*0028*/ 	.byte	0x04, 0x17
        /*002a*/ 	.short	(.L_35 - .L_34)
.L_34:
        /*002c*/ 	.word	0x00000000
        /*0030*/ 	.short	0x0006
        /*0032*/ 	.short	0x0024
        /*0034*/ 	.byte	0x00, 0xf0, 0x11, 0x00


	//----- nvinfo : EIATTR_KPARAM_INFO
	.align		4
.L_35:
        /*0038*/ 	.byte	0x04, 0x17
        /*003a*/ 	.short	(.L_37 - .L_36)
.L_36:
        /*003c*/ 	.word	0x00000000
        /*0040*/ 	.short	0x0005
        /*0042*/ 	.short	0x0020
        /*0044*/ 	.byte	0x00, 0xf0, 0x11, 0x00


	//----- nvinfo : EIATTR_KPARAM_INFO
	.align		4
.L_37:
        /*0048*/ 	.byte	0x04, 0x17
        /*004a*/ 	.short	(.L_39 - .L_38)
.L_38:
        /*004c*/ 	.word	0x00000000
        /*0050*/ 	.short	0x0004
        /*0052*/ 	.short	0x0018
        /*0054*/ 	.byte	0x00, 0xf5, 0x21, 0x00


	//----- nvinfo : EIATTR_KPARAM_INFO
	.align		4
.L_39:
        /*0058*/ 	.byte	0x04, 0x17
        /*005a*/ 	.short	(.L_41 - .L_40)
.L_40:
        /*005c*/ 	.word	0x00000000
        /*0060*/ 	.short	0x0003
        /*0062*/ 	.short	0x0010
        /*0064*/ 	.byte	0x00, 0xf5, 0x21, 0x00


	//----- nvinfo : EIATTR_KPARAM_INFO
	.align		4
.L_41:
        /*0068*/ 	.byte	0x04, 0x17
        /*006a*/ 	.short	(.L_43 - .L_42)
.L_42:
        /*006c*/ 	.word	0x00000000
        /*0070*/ 	.short	0x0002
        /*0072*/ 	.short	0x000c
        /*0074*/ 	.byte	0x00, 0xf0, 0x11, 0x00


	//----- nvinfo : EIATTR_KPARAM_INFO
	.align		4
.L_43:
        /*0078*/ 	.byte	0x04, 0x17
        /*007a*/ 	.short	(.L_45 - .L_44)
.L_44:
        /*007c*/ 	.word	0x00000000
        /*0080*/ 	.short	0x0001
        /*0082*/ 	.short	0x0008
        /*0084*/ 	.byte	0x00, 0xf0, 0x11, 0x00


	//----- nvinfo : EIATTR_KPARAM_INFO
	.align		4
.L_45:
        /*0088*/ 	.byte	0x04, 0x17
        /*008a*/ 	.short	(.L_47 - .L_46)
.L_46:
        /*008c*/ 	.word	0x00000000
        /*0090*/ 	.short	0x0000
        /*0092*/ 	.short	0x0000
        /*0094*/ 	.byte	0x00, 0xf5, 0x21, 0x00


	//----- nvinfo : EIATTR_SPARSE_MMA_MASK
	.align		4
.L_47:
        /*0098*/ 	.byte	0x03, 0x50
        /*009a*/ 	.short	0x0000


	//----- nvinfo : EIATTR_MAXREG_COUNT
	.align		4
        /*009c*/ 	.byte	0x03, 0x1b
        /*009e*/ 	.short	0x00ff


	//----- nvinfo : EIATTR_MERCURY_ISA_VERSION
	.align		4
        /*00a0*/ 	.byte	0x03, 0x5f
        /*00a2*/ 	.short	0x0101


	//----- nvinfo : EIATTR_VRC_CTA_INIT_COUNT
	.align		4
        /*00a4*/ 	.byte	0x02, 0x4a
	.zero		1
	.zero		1


	//----- nvinfo : EIATTR_EXIT_INSTR_OFFSETS
	.align		4
        /*00a8*/ 	.byte	0x04, 0x1c
        /*00aa*/ 	.short	(.L_49 - .L_48)


	//   ....[0]....
.L_48:
        /*00ac*/ 	.word	0x00000070


	//   ....[1]....
        /*00b0*/ 	.word	0x00001590


	//   ....[2]....
        /*00b4*/ 	.word	0x000015f0


	//   ....[3]....
        /*00b8*/ 	.word	0x000025c0


	//----- nvinfo : EIATTR_CRS_STACK_SIZE
	.align		4
.L_49:
        /*00bc*/ 	.byte	0x04, 0x1e
        /*00be*/ 	.short	(.L_51 - .L_50)
.L_50:
        /*00c0*/ 	.word	0x00000000


	//----- nvinfo : EIATTR_CBANK_PARAM_SIZE
	.align		4
.L_51:
        /*00c4*/ 	.byte	0x03, 0x19
        /*00c6*/ 	.short	0x0034


	//----- nvinfo : EIATTR_PARAM_CBANK
	.align		4
        /*00c8*/ 	.byte	0x04, 0x0a
        /*00ca*/ 	.short	(.L_53 - .L_52)
	.align		4
.L_52:
        /*00cc*/ 	.word	index@(.nv.constant0._Z22draw_textured_trianglePhiiPfPKhiiPK17ProjectedTrianglei)
        /*00d0*/ 	.short	0x0380
        /*00d2*/ 	.short	0x0034


	//----- nvinfo : EIATTR_SW_WAR
	.align		4
.L_53:
        /*00d4*/ 	.byte	0x04, 0x36
        /*00d6*/ 	.short	(.L_55 - .L_54)
.L_54:
        /*00d8*/ 	.word	0x00000008
.L_55:


//--------------------- .nv.callgraph             --------------------------
	.section	.nv.callgraph,"",@"SHT_CUDA_CALLGRAPH"
	.align	4
	.sectionentsize	8
	.align		4
        /*0000*/ 	.word	0x00000000
	.align		4
        /*0004*/ 	.word	0xffffffff
	.align		4
        /*0008*/ 	.word	0x00000000
	.align		4
        /*000c*/ 	.word	0xfffffffe
	.align		4
        /*0010*/ 	.word	0x00000000
	.align		4
        /*0014*/ 	.word	0xfffffffd
	.align		4
        /*0018*/ 	.word	0x00000000
	.align		4
        /*001c*/ 	.word	0xfffffffc


//--------------------- .text._Z17init_depth_bufferPfii --------------------------
	.section	.text._Z17init_depth_bufferPfii,"ax",@progbits
	.align	128
        .global         _Z17init_depth_bufferPfii
        .type           _Z17init_depth_bufferPfii,@function
        .size           _Z17init_depth_bufferPfii,(.L_x_70 - _Z17init_depth_bufferPfii)
        .other          _Z17init_depth_bufferPfii,@"STO_CUDA_ENTRY STV_DEFAULT"
_Z17init_depth_bufferPfii:
.text._Z17init_depth_bufferPfii:
[----:B------:R-:W-:Y:S01]  /*0000*/  LDC R1, c[0x0][0x37c] ;  /* 0x0000df00ff017b82 */ /* 0x000fe20000000800 */
[----:B------:R-:W0:Y:S01]  /*0010*/  S2R R5, SR_TID.X ;  /* 0x0000000000057919 */ /* 0x000e220000002100 */
[----:B------:R-:W1:Y:S01]  /*0020*/  LDCU.64 UR4, c[0x0][0x388] ;  /* 0x00007100ff0477ac */ /* 0x000e620008000a00 */
[----:B------:R-:W0:Y:S01]  /*0030*/  S2R R0, SR_CTAID.X ;  /* 0x0000000000007919 */ /* 0x000e220000002500 */
[----:B------:R-:W0:Y:S01]  /*0040*/  LDCU UR6, c[0x0][0x360] ;  /* 0x00006c00ff0677ac */ /* 0x000e220008000800 */
[----:B-1----:R-:W-:Y:S01]  /*0050*/  UIMAD UR4, UR5, UR4, URZ ;  /* 0x00000004050472a4 */ /* 0x002fe2000f8e02ff */
[----:B0-----:R-:W-:-:S05]  /*0060*/  IMAD R5, R0, UR6, R5 ;  /* 0x0000000600057c24 */ /* 0x001fca000f8e0205 */
[----:B------:R-:W-:-:S13]  /*0070*/  ISETP.GE.AND P0, PT, R5, UR4, PT ;  /* 0x0000000405007c0c */ /* 0x000fda000bf06270 */
[----:B------:R-:W-:Y:S05]  /*0080*/  @P0 EXIT ;  /* 0x000000000000094d */ /* 0x000fea0003800000 */
[----:B------:R-:W0:Y:S01]  /*0090*/  LDC.64 R2, c[0x0][0x380] ;  /* 0x0000e000ff027b82 */ /* 0x000e220000000a00 */
[----:B------:R-:W1:Y:S01]  /*00a0*/  LDCU.64 UR4, c[0x0][0x358] ;  /* 0x00006b00ff0477ac */ /* 0x000e620008000a00 */
[----:B------:R-:W-:Y:S02]  /*00b0*/  HFMA2 R7, -RZ, RZ, 1.875, 0 ;  /* 0x3f800000ff077431 */ /* 0x000fe400000001ff */
[----:B0-----:R-:W-:-:S05]  /*00c0*/  IMAD.WIDE R2, R5, 0x4, R2 ;  /* 0x0000000405027825 */ /* 0x001fca00078e0202 */
[----:B-1----:R-:W-:Y:S01]  /*00d0*/  STG.E desc[UR4][R2.64], R7 ;  /* 0x0000000702007986 */ /* 0x002fe2000c101904 */
[----:B------:R-:W-:Y:S05]  /*00e0*/  EXIT ;  /* 0x000000000000794d */ /* 0x000fea0003800000 */
.L_x_0:
[----:B------:R-:W-:-:S00]  /*00f0*/  BRA `(.L_x_0) ;  /* 0xfffffffc00fc7947 */ /* 0x000fc0000383ffff */
[----:B------:R-:W-:-:S00]  /*0100*/  NOP ;  /* 0x0000000000007918 */ /* 0x000fc00000000000 */
[----:B------:R-:W-:-:S00]  /*0110*/  NOP ;  /* 0x0000000000007918 */ /* 0x000fc00000000000 */
[----:B------:R-:W-:-:S00]  /*0120*/  NOP ;  /* 0x0000000000007918 */ /* 0x000fc00000000000 */
[----:B------:R-:W-:-:S00]  /*0130*/  NOP ;  /* 0x0000000000007918 */ /* 0x000fc00000000000 */
[----:B------:R-:W-:-:S00]  /*0140*/  NOP ;  /* 0x0000000000007918 */ /* 0x000fc00000000000 */
[----:B------:R-:W-:-:S00]  /*0150*/  NOP ;  /* 0x0000000000007918 */ /* 0x000fc00000000000 */
[----:B------:R-:W-:-:S00]  /*0160*/  NOP ;  /* 0x0000000000007918 */ /* 0x000fc00000000000 */
[----:B------:R-:W-:-:S00]  /*0170*/  NOP ;  /* 0x0000000000007918 */ /* 0x000fc00000000000 */
.L_x_70:


//--------------------- .text._Z22draw_textured_trianglePhiiPfPKhiiPK17ProjectedTrianglei --------------------------
	.section	.text._Z22draw_textured_trianglePhiiPfPKhiiPK17ProjectedTrianglei,"ax",@progbits
	.align	128
        .global         _Z22draw_textured_trianglePhiiPfPKhiiPK17ProjectedTrianglei
        .type           _Z22draw_textured_trianglePhiiPfPKhiiPK17ProjectedTrianglei,@function
        .size           _Z22draw_textured_trianglePhiiPfPKhiiPK17ProjectedTrianglei,(.L_x_69 - _Z22draw_textured_trianglePhiiPfPKhiiPK17ProjectedTrianglei)
        .other          _Z22draw_textured_trianglePhiiPfPKhiiPK17ProjectedTrianglei,@"STO_CUDA_ENTRY STV_DEFAULT"
_Z22draw_textured_trianglePhiiPfPKhiiPK17ProjectedTrianglei:
.text._Z22draw_textured_trianglePhiiPfPKhiiPK17ProjectedTrianglei:
[----:B------:R-:W-:Y:S01]  /*0000*/  LDC R1, c[0x0][0x37c] ;  /* 0x0000df00ff017b82 */ /* 0x000fe20000000800 */
[----:B------:R-:W0:Y:S01]  /*0010*/  S2R R3, SR_TID.X ;  /* 0x0000000000037919 */ /* 0x000e220000002100 */
[----:B------:R-:W0:Y:S01]  /*0020*/  LDCU UR4, c[0x0][0x360] ;  /* 0x00006c00ff0477ac */ /* 0x000e220008000800 */
[----:B------:R-:W0:Y:S01]  /*0030*/  S2R R0, SR_CTAID.X ;  /* 0x0000000000007919 */ /* 0x000e220000002500 */
[----:B------:R-:W1:Y:S01]  /*0040*/  LDCU UR5, c[0x0][0x3b0] ;  /* 0x00007600ff0577ac */ /* 0x000e620008000800 */
[----:B0-----:R-:W-:-:S05]  /*0050*/  IMAD R3, R0, UR4, R3 ;  /* 0x0000000400037c24 */ /* 0x001fca000f8e0203 */
[----:B-1----:R-:W-:-:S13]  /*0060*/  ISETP.GE.AND P0, PT, R3, UR5, PT ;  /* 0x0000000503007c0c */ /* 0x002fda000bf06270 */
[----:B------:R-:W-:Y:S05]  /*0070*/  @P0 EXIT ;  /* 0x000000000000094d */ /* 0x000fea0003800000 */
[----:B------:R-:W0:Y:S01]  /*0080*/  LDC.64 R14, c[0x0][0x3a8] ;  /* 0x0000ea00ff0e7b82 */ /* 0x000e220000000a00 */
[----:B------:R-:W1:Y:S01]  /*0090*/  LDCU.64 UR6, c[0x0][0x358] ;  /* 0x00006b00ff0677ac */ /* 0x000e620008000a00 */
[----:B0-----:R-:W-:-:S05]  /*00a0*/  IMAD.WIDE R14, R3, 0x48, R14 ;  /* 0x00000048030e7825 */ /* 0x001fca00078e020e */
[----:B-1----:R-:W2:Y:S04]  /*00b0*/  LDG.E R6, desc[UR6][R14.64+0x34] ;  /* 0x000034060e067981 */ /* 0x002ea8000c1e1900 */
[----:B------:R-:W2:Y:S01]  /*00c0*/  LDG.E R5, desc[UR6][R14.64+0x4] ;  /* 0x000004060e057981 */ /* 0x000ea2000c1e1900 */
[----:B------:R-:W-:Y:S01]  /*00d0*/  BSSY.RECONVERGENT B2, `(.L_x_1) ;  /* 0x0000017000027945 */ /* 0x000fe20003800200 */
[----:B------:R-:W-:Y:S01]  /*00e0*/  HFMA2 R2, -RZ, RZ, 0, 0 ;  /* 0x00000000ff027431 */ /* 0x000fe200000001ff */
[----:B--2---:R-:W-:-:S13]  /*00f0*/  ISETP.NE.AND P0, PT, R6, R5, PT ;  /* 0x000000050600720c */ /* 0x004fda0003f05270 */
[----:B------:R-:W-:Y:S05]  /*0100*/  @!P0 BRA `(.L_x_2) ;  /* 0x00000000004c8947 */ /* 0x000fea0003800000 */
[----:B------:R-:W2:Y:S04]  /*0110*/  LDG.E R0, desc[UR6][R14.64+0x30] ;  /* 0x000030060e007981 */ /* 0x000ea8000c1e1900 */
[----:B------:R-:W2:Y:S01]  /*0120*/  LDG.E R3, desc[UR6][R14.64] ;  /* 0x000000060e037981 */ /* 0x000ea2000c1e1900 */
[----:B------:R-:W-:Y:S01]  /*0130*/  IMAD.IADD R2, R6, 0x1, -R5 ;  /* 0x0000000106027824 */ /* 0x000fe200078e0a05 */
[----:B------:R-:W-:Y:S04]  /*0140*/  BSSY.RECONVERGENT B3, `(.L_x_2) ;  /* 0x000000f000037945 */ /* 0x000fe80003800200 */
[----:B------:R-:W-:-:S04]  /*0150*/  I2FP.F32.S32 R28, R2 ;  /* 0x00000002001c7245 */ /* 0x000fc80000201400 */
[----:B------:R-:W0:Y:S01]  /*0160*/  MUFU.RCP R2, R28 ;  /* 0x0000001c00027308 */ /* 0x000e220000001000 */
[----:B--2---:R-:W-:Y:S01]  /*0170*/  IADD3 R0, PT, PT, R0, -R3, RZ ;  /* 0x8000000300007210 */ /* 0x004fe20007ffe0ff */
[----:B0-----:R-:W-:-:S03]  /*0180*/  FFMA R3, -R28, R2, 1 ;  /* 0x3f8000001c037423 */ /* 0x001fc60000000102 */
[----:B------:R-:W-:Y:S01]  /*0190*/  I2FP.F32.S32 R23, R0 ;  /* 0x0000000000177245 */ /* 0x000fe20000201400 */
[----:B------:R-:W-:-:S03]  /*01a0*/  FFMA R2, R2, R3, R2 ;  /* 0x0000000302027223 */ /* 0x000fc60000000002 */
[----:B------:R-:W0:Y:S01]  /*01b0*/  FCHK P0, R23, R28 ;  /* 0x0000001c17007302 */ /* 0x000e220000000000 */
[----:B------:R-:W-:-:S04]  /*01c0*/  FFMA R3, R23, R2, RZ ;  /* 0x0000000217037223 */ /* 0x000fc800000000ff */
[----:B------:R-:W-:-:S04]  /*01d0*/  FFMA R0, -R28, R3, R23 ;  /* 0x000000031c007223 */ /* 0x000fc80000000117 */
[----:B------:R-:W-:Y:S01]  /*01e0*/  FFMA R2, R2, R0, R3 ;  /* 0x0000000002027223 */ /* 0x000fe20000000003 */
[----:B0-----:R-:W-:Y:S06]  /*01f0*/  @!P0 BRA `(.L_x_3) ;  /* 0x00000000000c8947 */ /* 0x001fec0003800000 */
[----:B------:R-:W-:-:S07]  /*0200*/  MOV R0, 0x220 ;  /* 0x0000022000007802 */ /* 0x000fce0000000f00 */
[----:B------:R-:W-:Y:S05]  /*0210*/  CALL.REL.NOINC `($__internal_0_$__cuda_sm3x_div_rn_noftz_f32_slowpath) ;  /* 0x0000002000ec7944 */ /* 0x000fea0003c00000 */
[----:B------:R-:W-:-:S07]  /*0220*/  IMAD.MOV.U32 R2, RZ, RZ, R23 ;  /* 0x000000ffff027224 */ /* 0x000fce00078e0017 */
.L_x_3:
[----:B------:R-:W-:Y:S05]  /*0230*/  BSYNC.RECONVERGENT B3 ;  /* 0x0000000000037941 */ /* 0x000fea0003800200 */
.L_x_2:
[----:B------:R-:W-:Y:S05]  /*0240*/  BSYNC.RECONVERGENT B2 ;  /* 0x0000000000027941 */ /* 0x000fea0003800200 */
.L_x_1:
[----:B------:R-:W2:Y:S01]  /*0250*/  LDG.E R4, desc[UR6][R14.64+0x1c] ;  /* 0x00001c060e047981 */ /* 0x000ea2000c1e1900 */
[----:B------:R-:W-:Y:S01]  /*0260*/  BSSY.RECONVERGENT B2, `(.L_x_4) ;  /* 0x0000017000027945 */ /* 0x000fe20003800200 */
[----:B------:R-:W-:Y:S02]  /*0270*/  MOV R20, RZ ;  /* 0x000000ff00147202 */ /* 0x000fe40000000f00 */
[----:B--2---:R-:W-:-:S13]  /*0280*/  ISETP.NE.AND P0, PT, R4, R5, PT ;  /* 0x000000050400720c */ /* 0x004fda0003f05270 */
[----:B------:R-:W-:Y:S05]  /*0290*/  @!P0 BRA `(.L_x_5) ;  /* 0x00000000004c8947 */ /* 0x000fea0003800000 */
[----:B------:R-:W2:Y:S04]  /*02a0*/  LDG.E R0, desc[UR6][R14.64+0x18] ;  /* 0x000018060e007981 */ /* 0x000ea8000c1e1900 */
[----:B------:R-:W2:Y:S01]  /*02b0*/  LDG.E R3, desc[UR6][R14.64] ;  /* 0x000000060e037981 */ /* 0x000ea2000c1e1900 */
[----:B------:R-:W-:Y:S01]  /*02c0*/  IMAD.IADD R7, R4, 0x1, -R5 ;  /* 0x0000000104077824 */ /* 0x000fe200078e0a05 */
[----:B------:R-:W-:Y:S04]  /*02d0*/  BSSY.RECONVERGENT B3, `(.L_x_5) ;  /* 0x000000f000037945 */ /* 0x000fe80003800200 */
[----:B------:R-:W-:-:S04]  /*02e0*/  I2FP.F32.S32 R28, R7 ;  /* 0x00000007001c7245 */ /* 0x000fc80000201400 */
[----:B------:R-:W0:Y:S02]  /*02f0*/  MUFU.RCP R7, R28 ;  /* 0x0000001c00077308 */ /* 0x000e240000001000 */
[----:B0-----:R-:W-:-:S04]  /*0300*/  FFMA R8, -R28, R7, 1 ;  /* 0x3f8000001c087423 */ /* 0x001fc80000000107 */
[----:B------:R-:W-:Y:S01]  /*0310*/  FFMA R8, R7, R8, R7 ;  /* 0x0000000807087223 */ /* 0x000fe20000000007 */
[----:B--2---:R-:W-:-:S04]  /*0320*/  IADD3 R0, PT, PT, R0, -R3, RZ ;  /* 0x8000000300007210 */ /* 0x004fc80007ffe0ff */
[----:B------:R-:W-:-:S04]  /*0330*/  I2FP.F32.S32 R23, R0 ;  /* 0x0000000000177245 */ /* 0x000fc80000201400 */
        /* <DEDUP_REMOVED lines=8> */
.L_x_6:
[----:B------:R-:W-:Y:S05]  /*03c0*/  BSYNC.RECONVERGENT B3 ;  /* 0x0000000000037941 */ /* 0x000fea0003800200 */
.L_x_5:
[----:B------:R-:W-:Y:S05]  /*03d0*/  BSYNC.RECONVERGENT B2 ;  /* 0x0000000000027941 */ /* 0x000fea0003800200 */
.L_x_4:
[----:B------:R-:W-:Y:S01]  /*03e0*/  ISETP.NE.AND P0, PT, R6, R4, PT ;  /* 0x000000040600720c */ /* 0x000fe20003f05270 */
[----:B------:R-:W-:Y:S01]  /*03f0*/  BSSY.RECONVERGENT B2, `(.L_x_7) ;  /* 0x0000016000027945 */ /* 0x000fe20003800200 */
[----:B------:R-:W-:-:S11]  /*0400*/  HFMA2 R3, -RZ, RZ, 0, 0 ;  /* 0x00000000ff037431 */ /* 0x000fd600000001ff */
        /* <DEDUP_REMOVED lines=19> */
.L_x_9:
[----:B------:R-:W-:Y:S05]  /*0540*/  BSYNC.RECONVERGENT B3 ;  /* 0x0000000000037941 */ /* 0x000fea0003800200 */
.L_x_8:
[----:B------:R-:W-:Y:S05]  /*0550*/  BSYNC.RECONVERGENT B2 ;  /* 0x0000000000027941 */ /* 0x000fea0003800200 */
.L_x_7:
[----:B------:R-:W-:Y:S01]  /*0560*/  ISETP.NE.AND P0, PT, R4, R5, PT ;  /* 0x000000050400720c */ /* 0x000fe20003f05270 */
[----:B------:R-:W0:Y:S01]  /*0570*/  LDCU.64 UR8, c[0x0][0x390] ;  /* 0x00007200ff0877ac */ /* 0x000e220008000a00 */
[----:B------:R-:W-:Y:S01]  /*0580*/  BSSY B4, `(.L_x_10) ;  /* 0x00000fe000047945 */ /* 0x000fe20003800000 */
[----:B------:R-:W1:Y:S01]  /*0590*/  LDCU.64 UR10, c[0x0][0x3a0] ;  /* 0x00007400ff0a77ac */ /* 0x000e620008000a00 */
[----:B------:R-:W2:Y:S01]  /*05a0*/  LDCU.64 UR12, c[0x0][0x398] ;  /* 0x00007300ff0c77ac */ /* 0x000ea20008000a00 */
[----:B------:R-:W3:Y:S08]  /*05b0*/  LDCU.64 UR14, c[0x0][0x380] ;  /* 0x00007000ff0e77ac */ /* 0x000ef00008000a00 */
[----:B------:R-:W-:Y:S05]  /*05c0*/  @!P0 BRA `(.L_x_11) ;  /* 0x0000000c00e48947 */ /* 0x000fea0003800000 */
[----:B------:R-:W4:Y:S01]  /*05d0*/  LDCU UR5, c[0x0][0x38c] ;  /* 0x00007180ff0577ac */ /* 0x000f220008000800 */
[----:B------:R-:W-:Y:S02]  /*05e0*/  VIMNMX R19, PT, PT, RZ, R5, !PT ;  /* 0x00000005ff137248 */ /* 0x000fe40007fe0100 */
[----:B------:R-:W-:Y:S01]  /*05f0*/  MOV R5, R4 ;  /* 0x0000000400057202 */ /* 0x000fe20000000f00 */
[----:B----4-:R-:W-:Y:S02]  /*0600*/  UIADD3 UR4, UPT, UPT, UR5, -0x1, URZ ;  /* 0xffffffff05047890 */ /* 0x010fe4000fffe0ff */
[----:B------:R-:W-:-:S04]  /*0610*/  ISETP.GE.AND P0, PT, R4, UR5, PT ;  /* 0x0000000504007c0c */ /* 0x000fc8000bf06270 */
[----:B------:R-:W-:-:S04]  /*0620*/  SEL R18, R4, UR4, !P0 ;  /* 0x0000000404127c07 */ /* 0x000fc8000c000000 */
[----:B------:R-:W-:-:S13]  /*0630*/  ISETP.GT.AND P0, PT, R19, R18, PT ;  /* 0x000000121300720c */ /* 0x000fda0003f04270 */
[----:B------:R-:W-:Y:S05]  /*0640*/  @P0 BRA `(.L_x_11) ;  /* 0x0000000c00c40947 */ /* 0x000fea0003800000 */
[----:B------:R-:W4:Y:S01]  /*0650*/  LDC R17, c[0x0][0x388] ;  /* 0x0000e200ff117b82 */ /* 0x000f220000000800 */
[----:B------:R-:W-:Y:S01]  /*0660*/  BSSY B3, `(.L_x_12) ;  /* 0x00000ed000037945 */ /* 0x000fe20003800000 */
[----:B----4-:R-:W-:-:S07]  /*0670*/  VIADD R17, R17, 0xffffffff ;  /* 0xffffffff11117836 */ /* 0x010fce0000000000 */
.L_x_34:
[----:B------:R-:W4:Y:S04]  /*0680*/  LDG.E R8, desc[UR6][R14.64+0x4] ;  /* 0x000004060e087981 */ /* 0x000f28000c1e1900 */
[----:B-----5:R-:W5:Y:S04]  /*0690*/  LDG.E R4, desc[UR6][R14.64+0x1c] ;  /* 0x00001c060e047981 */ /* 0x020f68000c1e1900 */
[----:B------:R-:W2:Y:S04]  /*06a0*/  LDG.E R6, desc[UR6][R14.64] ;  /* 0x000000060e067981 */ /* 0x000ea8000c1e1900 */
[----:B------:R-:W3:Y:S01]  /*06b0*/  LDG.E R0, desc[UR6][R14.64+0x18] ;  /* 0x000018060e007981 */ /* 0x000ee2000c1e1900 */
[----:B------:R-:W-:Y:S01]  /*06c0*/  BSSY B2, `(.L_x_13) ;  /* 0x00000e3000027945 */ /* 0x000fe20003800000 */
[----:B----4-:R-:W-:Y:S01]  /*06d0*/  IMAD.IADD R8, R19, 0x1, -R8 ;  /* 0x0000000113087824 */ /* 0x010fe200078e0a08 */
[----:B-----5:R-:W-:-:S04]  /*06e0*/  IADD3 R4, PT, PT, -R4, R19, RZ ;  /* 0x0000001304047210 */ /* 0x020fc80007ffe1ff */
[----:B------:R-:W-:Y:S02]  /*06f0*/  I2FP.F32.S32 R7, R8 ;  /* 0x0000000800077245 */ /* 0x000fe40000201400 */
[----:B------:R-:W-:Y:S02]  /*0700*/  I2FP.F32.S32 R5, R4 ;  /* 0x0000000400057245 */ /* 0x000fe40000201400 */
[----:B------:R-:W4:Y:S01]  /*0710*/  LDC R4, c[0x0][0x388] ;  /* 0x0000e200ff047b82 */ /* 0x000f220000000800 */
[----:B------:R-:W-:Y:S02]  /*0720*/  FMUL R7, R7, R2 ;  /* 0x0000000207077220 */ /* 0x000fe40000400000 */
[----:B------:R-:W-:-:S04]  /*0730*/  FMUL R5, R5, R20 ;  /* 0x0000001405057220 */ /* 0x000fc80000400000 */
[----:B------:R-:W2:Y:S08]  /*0740*/  F2I.TRUNC.NTZ R7, R7 ;  /* 0x0000000700077305 */ /* 0x000eb0000020f100 */
[----:B------:R-:W3:Y:S01]  /*0750*/  F2I.TRUNC.NTZ R5, R5 ;  /* 0x0000000500057305 */ /* 0x000ee2000020f100 */
[----:B--2---:R-:W-:Y:S01]  /*0760*/  IMAD.IADD R9, R6, 0x1, R7 ;  /* 0x0000000106097824 */ /* 0x004fe200078e0207 */
[----:B---3--:R-:W-:-:S04]  /*0770*/  IADD3 R0, PT, PT, R0, R5, RZ ;  /* 0x0000000500007210 */ /* 0x008fc80007ffe0ff */
[----:B------:R-:W-:-:S04]  /*0780*/  VIMNMX R6, PT, PT, R0, R9, !PT ;  /* 0x0000000900067248 */ /* 0x000fc80007fe0100 */
[C---:B----4-:R-:W-:Y:S02]  /*0790*/  ISETP.GE.AND P0, PT, R6.reuse, R4, PT ;  /* 0x000000040600720c */ /* 0x050fe40003f06270 */
[----:B------:R-:W-:Y:S02]  /*07a0*/  VIMNMX.RELU R16, PT, PT, R9, R0, PT ;  /* 0x0000000009107248 */ /* 0x000fe40003fe1100 */
[----:B------:R-:W-:-:S04]  /*07b0*/  SEL R6, R6, R17, !P0 ;  /* 0x0000001106067207 */ /* 0x000fc80004000000 */
[----:B------:R-:W-:-:S13]  /*07c0*/  ISETP.GT.AND P0, PT, R16, R6, PT ;  /* 0x000000061000720c */ /* 0x000fda0003f04270 */
[----:B------:R-:W-:Y:S05]  /*07d0*/  @P0 BRA `(.L_x_14) ;  /* 0x0000000c00440947 */ /* 0x000fea0003800000 */
[----:B------:R-:W-:-:S05]  /*07e0*/  IMAD R5, R19, R4, RZ ;  /* 0x0000000413057224 */ /* 0x000fca00078e02ff */
[----:B------:R-:W-:-:S07]  /*07f0*/  SHF.R.S32.HI R4, RZ, 0x1f, R5 ;  /* 0x0000001fff047819 */ /* 0x000fce0000011405 */
.L_x_33:
[----:B------:R-:W2:Y:S04]  /*0800*/  LDG.E R0, desc[UR6][R14.64+0x1c] ;  /* 0x00001c060e007981 */ /* 0x000ea8000c1e1900 */
[----:B------:R-:W2:Y:S04]  /*0810*/  LDG.E R12, desc[UR6][R14.64+0x4] ;  /* 0x000004060e0c7981 */ /* 0x000ea8000c1e1900 */
[----:B0-----:R-:W3:Y:S04]  /*0820*/  LDG.E R13, desc[UR6][R14.64] ;  /* 0x000000060e0d7981 */ /* 0x001ee8000c1e1900 */
[----:B------:R-:W3:Y:S04]  /*0830*/  LDG.E R22, desc[UR6][R14.64+0x30] ;  /* 0x000030060e167981 */ /* 0x000ee8000c1e1900 */
[----:B------:R-:W4:Y:S04]  /*0840*/  LDG.E R21, desc[UR6][R14.64+0x18] ;  /* 0x000018060e157981 */ /* 0x000f28000c1e1900 */
[----:B-----5:R-:W5:Y:S01]  /*0850*/  LDG.E R23, desc[UR6][R14.64+0x34] ;  /* 0x000034060e177981 */ /* 0x020f62000c1e1900 */
[----:B------:R-:W-:Y:S05]  /*0860*/  YIELD ;  /* 0x0000000000007946 */ /* 0x000fea0003800000 */
[----:B------:R-:W-:Y:S01]  /*0870*/  BSSY.RECONVERGENT B5, `(.L_x_15) ;  /* 0x0000037000057945 */ /* 0x000fe20003800200 */
[----:B------:R-:W-:Y:S01]  /*0880*/  HFMA2 R9, -RZ, RZ, 1.666015625, -0.052093505859375 ;  /* 0x3eaaaaabff097431 */ /* 0x000fe200000001ff */
[----:B--2---:R-:W-:Y:S01]  /*0890*/  IADD3 R8, PT, PT, -R0, R12, RZ ;  /* 0x0000000c00087210 */ /* 0x004fe20007ffe1ff */
[----:B---3--:R-:W-:Y:S01]  /*08a0*/  IMAD.IADD R11, R22, 0x1, -R13 ;  /* 0x00000001160b7824 */ /* 0x008fe200078e0a0d */
[----:B----4-:R-:W-:-:S03]  /*08b0*/  IADD3 R7, PT, PT, R21, -R13, RZ ;  /* 0x8000000d15077210 */ /* 0x010fc60007ffe0ff */
[----:B------:R-:W-:Y:S02]  /*08c0*/  IMAD R8, R8, R11, RZ ;  /* 0x0000000b08087224 */ /* 0x000fe400078e02ff */
[----:B-----5:R-:W-:-:S04]  /*08d0*/  IMAD.IADD R10, R23, 0x1, -R12 ;  /* 0x00000001170a7824 */ /* 0x020fc800078e0a0c */
[----:B------:R-:W-:-:S05]  /*08e0*/  IMAD R24, R7, R10, R8 ;  /* 0x0000000a07187224 */ /* 0x000fca00078e0208 */
[----:B------:R-:W-:Y:S01]  /*08f0*/  ISETP.NE.AND P0, PT, R24, RZ, PT ;  /* 0x000000ff1800720c */ /* 0x000fe20003f05270 */
[----:B------:R-:W-:Y:S01]  /*0900*/  IMAD.MOV.U32 R8, RZ, RZ, 0x3eaaaaab ;  /* 0x3eaaaaabff087424 */ /* 0x000fe200078e00ff */
[----:B------:R-:W-:-:S11]  /*0910*/  MOV R7, 0x3eaaaaab ;  /* 0x3eaaaaab00077802 */ /* 0x000fd60000000f00 */
[----:B------:R-:W-:Y:S05]  /*0920*/  @!P0 BRA `(.L_x_16) ;  /* 0x0000000000ac8947 */ /* 0x000fea0003800000 */
[----:B------:R-:W-:Y:S01]  /*0930*/  I2FP.F32.S32 R7, R24 ;  /* 0x0000001800077245 */ /* 0x000fe20000201400 */
[----:B------:R-:W-:Y:S01]  /*0940*/  IMAD.IADD R23, R23, 0x1, -R0 ;  /* 0x0000000117177824 */ /* 0x000fe200078e0a00 */
[----:B------:R-:W-:Y:S01]  /*0950*/  IADD3 R24, PT, PT, R21, -R16, RZ ;  /* 0x8000001015187210 */ /* 0x000fe20007ffe0ff */
[----:B------:R-:W-:Y:S01]  /*0960*/  IMAD.IADD R21, R22, 0x1, -R21 ;  /* 0x0000000116157824 */ /* 0x000fe200078e0a15 */
[----:B------:R-:W2:Y:S01]  /*0970*/  MUFU.RCP R8, R7 ;  /* 0x0000000700087308 */ /* 0x000ea20000001000 */
[----:B------:R-:W-:Y:S01]  /*0980*/  IADD3 R0, PT, PT, -R0, R19, RZ ;  /* 0x0000001300007210 */ /* 0x000fe20007ffe1ff */
[----:B------:R-:W-:Y:S01]  /*0990*/  BSSY.RECONVERGENT B6, `(.L_x_17) ;  /* 0x000000f000067945 */ /* 0x000fe20003800200 */
[----:B------:R-:W-:-:S04]  /*09a0*/  IMAD R23, R23, R24, RZ ;  /* 0x0000001817177224 */ /* 0x000fc800078e02ff */
[----:B------:R-:W-:-:S05]  /*09b0*/  IMAD R23, R21, R0, R23 ;  /* 0x0000000015177224 */ /* 0x000fca00078e0217 */
[----:B------:R-:W-:-:S04]  /*09c0*/  I2FP.F32.S32 R23, R23 ;  /* 0x0000001700177245 */ /* 0x000fc80000201400 */
[----:B------:R-:W3:Y:S01]  /*09d0*/  FCHK P0, R23, R7 ;  /* 0x0000000717007302 */ /* 0x000ee20000000000 */
[----:B--2---:R-:W-:-:S04]  /*09e0*/  FFMA R9, -R7, R8, 1 ;  /* 0x3f80000007097423 */ /* 0x004fc80000000108 */
[----:B------:R-:W-:-:S04]  /*09f0*/  FFMA R8, R8, R9, R8 ;  /* 0x0000000908087223 */ /* 0x000fc80000000008 */
[----:B------:R-:W-:-:S04]  /*0a00*/  FFMA R9, R23, R8, RZ ;  /* 0x0000000817097223 */ /* 0x000fc800000000ff */
[----:B------:R-:W-:-:S04]  /*0a10*/  FFMA R0, -R7, R9, R23 ;  /* 0x0000000907007223 */ /* 0x000fc80000000117 */
[----:B------:R-:W-:Y:S01]  /*0a20*/  FFMA R9, R8, R0, R9 ;  /* 0x0000000008097223 */ /* 0x000fe20000000009 */
[----:B---3--:R-:W-:Y:S06]  /*0a30*/  @!P0 BRA `(.L_x_18) ;  /* 0x0000000000108947 */ /* 0x008fec0003800000 */
[----:B------:R-:W-:Y:S01]  /*0a40*/  IMAD.MOV.U32 R28, RZ, RZ, R7 ;  /* 0x000000ffff1c7224 */ /* 0x000fe200078e0007 */
[----:B------:R-:W-:-:S07]  /*0a50*/  MOV R0, 0xa70 ;  /* 0x00000a7000007802 */ /* 0x000fce0000000f00 */
[----:B01----:R-:W-:Y:S05]  /*0a60*/  CALL.REL.NOINC `($__internal_0_$__cuda_sm3x_div_rn_noftz_f32_slowpath) ;  /* 0x0000001800d87944 */ /* 0x003fea0003c00000 */
[----:B------:R-:W-:-:S07]  /*0a70*/  MOV R9, R23 ;  /* 0x0000001700097202 */ /* 0x000fce0000000f00 */
.L_x_18:
[----:B01----:R-:W-:Y:S05]  /*0a80*/  BSYNC.RECONVERGENT B6 ;  /* 0x0000000000067941 */ /* 0x003fea0003800200 */
.L_x_17:
[----:B------:R-:W-:Y:S01]  /*0a90*/  IMAD.IADD R13, R16, 0x1, -R13 ;  /* 0x00000001100d7824 */ /* 0x000fe200078e0a0d */
[----:B------:R-:W0:Y:S01]  /*0aa0*/  MUFU.RCP R0, R7 ;  /* 0x0000000700007308 */ /* 0x000e220000001000 */
[----:B------:R-:W-:Y:S01]  /*0ab0*/  IADD3 R12, PT, PT, R12, -R19, RZ ;  /* 0x800000130c0c7210 */ /* 0x000fe20007ffe0ff */
[----:B------:R-:W-:Y:S01]  /*0ac0*/  BSSY.RECONVERGENT B6, `(.L_x_19) ;  /* 0x000000f000067945 */ /* 0x000fe20003800200 */
[----:B------:R-:W-:-:S04]  /*0ad0*/  IMAD R10, R10, R13, RZ ;  /* 0x0000000d0a0a7224 */ /* 0x000fc800078e02ff */
[----:B------:R-:W-:-:S05]  /*0ae0*/  IMAD R10, R11, R12, R10 ;  /* 0x0000000c0b0a7224 */ /* 0x000fca00078e020a */
[----:B------:R-:W-:-:S04]  /*0af0*/  I2FP.F32.S32 R23, R10 ;  /* 0x0000000a00177245 */ /* 0x000fc80000201400 */
[----:B------:R-:W1:Y:S01]  /*0b00*/  FCHK P0, R23, R7 ;  /* 0x0000000717007302 */ /* 0x000e620000000000 */
[----:B0-----:R-:W-:-:S04]  /*0b10*/  FFMA R11, -R7, R0, 1 ;  /* 0x3f800000070b7423 */ /* 0x001fc80000000100 */
[----:B------:R-:W-:-:S04]  /*0b20*/  FFMA R0, R0, R11, R0 ;  /* 0x0000000b00007223 */ /* 0x000fc80000000000 */
[----:B------:R-:W-:-:S04]  /*0b30*/  FFMA R8, R0, R23, RZ ;  /* 0x0000001700087223 */ /* 0x000fc800000000ff */
[----:B------:R-:W-:-:S04]  /*0b40*/  FFMA R11, -R7, R8, R23 ;  /* 0x00000008070b7223 */ /* 0x000fc80000000117 */
[----:B------:R-:W-:Y:S01]  /*0b50*/  FFMA R8, R0, R11, R8 ;  /* 0x0000000b00087223 */ /* 0x000fe20000000008 */
[----:B-1----:R-:W-:Y:S06]  /*0b60*/  @!P0 BRA `(.L_x_20) ;  /* 0x0000000000108947 */ /* 0x002fec0003800000 */
[----:B------:R-:W-:Y:S01]  /*0b70*/  IMAD.MOV.U32 R28, RZ, RZ, R7 ;  /* 0x000000ffff1c7224 */ /* 0x000fe200078e0007 */
[----:B------:R-:W-:-:S07]  /*0b80*/  MOV R0, 0xba0 ;  /* 0x00000ba000007802 */ /* 0x000fce0000000f00 */
[----:B------:R-:W-:Y:S05]  /*0b90*/  CALL.REL.NOINC `($__internal_0_$__cuda_sm3x_div_rn_noftz_f32_slowpath) ;  /* 0x00000018008c7944 */ /* 0x000fea0003c00000 */
[----:B------:R-:W-:-:S07]  /*0ba0*/  MOV R8, R23 ;  /* 0x0000001700087202 */ /* 0x000fce0000000f00 */
.L_x_20:
[----:B------:R-:W-:Y:S05]  /*0bb0*/  BSYNC.RECONVERGENT B6 ;  /* 0x0000000000067941 */ /* 0x000fea0003800200 */
.L_x_19:
[----:B------:R-:W-:-:S04]  /*0bc0*/  FADD R7, -R9, 1 ;  /* 0x3f80000009077421 */ /* 0x000fc80000000100 */
[----:B------:R-:W-:-:S07]  /*0bd0*/  FADD R7, R7, -R8 ;  /* 0x8000000807077221 */ /* 0x000fce0000000000 */
.L_x_16:
[----:B01----:R-:W-:Y:S05]  /*0be0*/  BSYNC.RECONVERGENT B5 ;  /* 0x0000000000057941 */ /* 0x003fea0003800200 */
.L_x_15:
[----:B------:R-:W0:Y:S01]  /*0bf0*/  LDC.64 R12, c[0x0][0x390] ;  /* 0x0000e400ff0c7b82 */ /* 0x000e220000000a00 */
[----:B------:R-:W2:Y:S01]  /*0c00*/  LDG.E R11, desc[UR6][R14.64+0x20] ;  /* 0x000020060e0b7981 */ /* 0x000ea2000c1e1900 */
[----:B------:R-:W-:-:S03]  /*0c10*/  IMAD.IADD R10, R5, 0x1, R16 ;  /* 0x00000001050a7824 */ /* 0x000fc600078e0210 */
[----:B------:R-:W3:Y:S04]  /*0c20*/  LDG.E R0, desc[UR6][R14.64+0x8] ;  /* 0x000008060e007981 */ /* 0x000ee8000c1e1900 */
[----:B------:R-:W4:Y:S01]  /*0c30*/  LDG.E R21, desc[UR6][R14.64+0x38] ;  /* 0x000038060e157981 */ /* 0x000f22000c1e1900 */
[----:B0-----:R-:W-:-:S06]  /*0c40*/  IMAD.WIDE R12, R10, 0x4, R12 ;  /* 0x000000040a0c7825 */ /* 0x001fcc00078e020c */
[----:B------:R-:W5:Y:S01]  /*0c50*/  LDG.E R12, desc[UR6][R12.64] ;  /* 0x000000060c0c7981 */ /* 0x000f62000c1e1900 */
[----:B------:R-:W-:Y:S01]  /*0c60*/  BSSY.RECONVERGENT B5, `(.L_x_21) ;  /* 0x0000085000057945 */ /* 0x000fe20003800200 */
[----:B--2---:R-:W-:-:S04]  /*0c70*/  FMUL R11, R11, R8 ;  /* 0x000000080b0b7220 */ /* 0x004fc80000400000 */
[----:B---3--:R-:W-:-:S04]  /*0c80*/  FFMA R0, R0, R9, R11 ;  /* 0x0000000900007223 */ /* 0x008fc8000000000b */
[----:B----4-:R-:W-:-:S05]  /*0c90*/  FFMA R21, R21, R7, R0 ;  /* 0x0000000715157223 */ /* 0x010fca0000000000 */
[----:B-----5:R-:W-:-:S13]  /*0ca0*/  FSETP.GE.AND P0, PT, R21, R12, PT ;  /* 0x0000000c1500720b */ /* 0x020fda0003f06000 */
[----:B------:R-:W-:Y:S05]  /*0cb0*/  @P0 BRA `(.L_x_22) ;  /* 0x0000000400fc0947 */ /* 0x000fea0003800000 */
[----:B------:R-:W-:-:S04]  /*0cc0*/  IADD3 R0, P0, PT, R5, R16, RZ ;  /* 0x0000001005007210 */ /* 0x000fc80007f1e0ff */
[----:B------:R-:W-:Y:S02]  /*0cd0*/  IADD3.X R11, PT, PT, RZ, R4, RZ, P0, !PT ;  /* 0x00000004ff0b7210 */ /* 0x000fe400007fe4ff */
[----:B------:R-:W-:-:S04]  /*0ce0*/  LEA R12, P0, R0, UR8, 0x2 ;  /* 0x00000008000c7c11 */ /* 0x000fc8000f8010ff */
[----:B------:R-:W-:-:S05]  /*0cf0*/  LEA.HI.X R13, R0, UR9, R11, 0x2, P0 ;  /* 0x00000009000d7c11 */ /* 0x000fca00080f140b */
[----:B------:R0:W5:Y:S04]  /*0d00*/  ATOMG.E.EXCH.STRONG.GPU PT, RZ, desc[UR6][R12.64], R21 ;  /* 0x800000150cff79a8 */ /* 0x000168000c1ef106 */
[----:B------:R-:W2:Y:S01]  /*0d10*/  LDG.E R28, desc[UR6][R14.64+0x14] ;  /* 0x000014060e1c7981 */ /* 0x000ea2000c1e1900 */
[----:B------:R-:W-:Y:S01]  /*0d20*/  BSSY.RECONVERGENT B6, `(.L_x_23) ;  /* 0x000000d000067945 */ /* 0x000fe20003800200 */
[----:B--2---:R-:W1:Y:S08]  /*0d30*/  MUFU.RCP R11, R28 ;  /* 0x0000001c000b7308 */ /* 0x004e700000001000 */
[----:B------:R-:W2:Y:S01]  /*0d40*/  FCHK P0, R9, R28 ;  /* 0x0000001c09007302 */ /* 0x000ea20000000000 */
[----:B-1----:R-:W-:-:S04]  /*0d50*/  FFMA R0, -R28, R11, 1 ;  /* 0x3f8000001c007423 */ /* 0x002fc8000000010b */
[----:B------:R-:W-:-:S04]  /*0d60*/  FFMA R0, R11, R0, R11 ;  /* 0x000000000b007223 */ /* 0x000fc8000000000b */
[----:B------:R-:W-:-:S04]  /*0d70*/  FFMA R11, R0, R9, RZ ;  /* 0x00000009000b7223 */ /* 0x000fc800000000ff */
[----:B------:R-:W-:-:S04]  /*0d80*/  FFMA R22, -R28, R11, R9 ;  /* 0x0000000b1c167223 */ /* 0x000fc80000000109 */
[----:B------:R-:W-:Y:S01]  /*0d90*/  FFMA R11, R0, R22, R11 ;  /* 0x00000016000b7223 */ /* 0x000fe2000000000b */
[----:B0-2---:R-:W-:Y:S06]  /*0da0*/  @!P0 BRA `(.L_x_24) ;  /* 0x0000000000108947 */ /* 0x005fec0003800000 */
[----:B------:R-:W-:Y:S01]  /*0db0*/  IMAD.MOV.U32 R23, RZ, RZ, R9 ;  /* 0x000000ffff177224 */ /* 0x000fe200078e0009 */
[----:B------:R-:W-:-:S07]  /*0dc0*/  MOV R0, 0xde0 ;  /* 0x00000de000007802 */ /* 0x000fce0000000f00 */
[----:B-----5:R-:W-:Y:S05]  /*0dd0*/  CALL.REL.NOINC `($__internal_0_$__cuda_sm3x_div_rn_noftz_f32_slowpath) ;  /* 0x0000001400fc7944 */ /* 0x020fea0003c00000 */
[----:B------:R-:W-:-:S07]  /*0de0*/  MOV R11, R23 ;  /* 0x00000017000b7202 */ /* 0x000fce0000000f00 */
.L_x_24:
[----:B------:R-:W-:Y:S05]  /*0df0*/  BSYNC.RECONVERGENT B6 ;  /* 0x0000000000067941 */ /* 0x000fea0003800200 */
.L_x_23:
[----:B------:R-:W2:Y:S01]  /*0e00*/  LDG.E R28, desc[UR6][R14.64+0x2c] ;  /* 0x00002c060e1c7981 */ /* 0x000ea2000c1e1900 */
[----:B------:R-:W-:Y:S01]  /*0e10*/  BSSY.RECONVERGENT B6, `(.L_x_25) ;  /* 0x000000d000067945 */ /* 0x000fe20003800200 */
[----:B--2---:R-:W0:Y:S08]  /*0e20*/  MUFU.RCP R9, R28 ;  /* 0x0000001c00097308 */ /* 0x004e300000001000 */
        /* <DEDUP_REMOVED lines=9> */
[----:B-----5:R-:W-:Y:S05]  /*0ec0*/  CALL.REL.NOINC `($__internal_0_$__cuda_sm3x_div_rn_noftz_f32_slowpath) ;  /* 0x0000001400c07944 */ /* 0x020fea0003c00000 */
[----:B------:R-:W-:-:S07]  /*0ed0*/  MOV R12, R23 ;  /* 0x00000017000c7202 */ /* 0x000fce0000000f00 */
.L_x_26:
[----:B------:R-:W-:Y:S05]  /*0ee0*/  BSYNC.RECONVERGENT B6 ;  /* 0x0000000000067941 */ /* 0x000fea0003800200 */
.L_x_25:
        /* <DEDUP_REMOVED lines=14> */
.L_x_28:
[----:B------:R-:W-:Y:S05]  /*0fd0*/  BSYNC.RECONVERGENT B6 ;  /* 0x0000000000067941 */ /* 0x000fea0003800200 */
.L_x_27:
[----:B------:R-:W2:Y:S04]  /*0fe0*/  LDG.E R7, desc[UR6][R14.64+0x24] ;  /* 0x000024060e077981 */ /* 0x000ea8000c1e1900 */
[----:B------:R-:W3:Y:S04]  /*0ff0*/  LDG.E R0, desc[UR6][R14.64+0xc] ;  /* 0x00000c060e007981 */ /* 0x000ee8000c1e1900 */
[----:B------:R-:W4:Y:S01]  /*1000*/  LDG.E R22, desc[UR6][R14.64+0x3c] ;  /* 0x00003c060e167981 */ /* 0x000f22000c1e1900 */
[----:B------:R-:W-:Y:S01]  /*1010*/  FADD R9, R12, R11 ;  /* 0x0000000b0c097221 */ /* 0x000fe20000000000 */
[----:B------:R-:W-:Y:S03]  /*1020*/  BSSY.RECONVERGENT B6, `(.L_x_29) ;  /* 0x0000011000067945 */ /* 0x000fe60003800200 */
[----:B------:R-:W-:-:S04]  /*1030*/  FADD R9, R9, R8 ;  /* 0x0000000809097221 */ /* 0x000fc80000000000 */
[----:B------:R-:W0:Y:S02]  /*1040*/  MUFU.RCP R24, R9 ;  /* 0x0000000900187308 */ /* 0x000e240000001000 */
[----:B0-----:R-:W-:-:S04]  /*1050*/  FFMA R13, -R9, R24, 1 ;  /* 0x3f800000090d7423 */ /* 0x001fc80000000118 */
[----:B------:R-:W-:Y:S01]  /*1060*/  FFMA R24, R24, R13, R24 ;  /* 0x0000000d18187223 */ /* 0x000fe20000000018 */
[----:B--2---:R-:W-:-:S04]  /*1070*/  FMUL R7, R7, R12 ;  /* 0x0000000c07077220 */ /* 0x004fc80000400000 */
[----:B---3--:R-:W-:-:S04]  /*1080*/  FFMA R7, R0, R11, R7 ;  /* 0x0000000b00077223 */ /* 0x008fc80000000007 */
[----:B----4-:R-:W-:-:S04]  /*1090*/  FFMA R23, R22, R8, R7 ;  /* 0x0000000816177223 */ /* 0x010fc80000000007 */
[----:B------:R-:W0:Y:S01]  /*10a0*/  FCHK P0, R23, R9 ;  /* 0x0000000917007302 */ /* 0x000e220000000000 */
[----:B------:R-:W-:-:S04]  /*10b0*/  FFMA R7, R23, R24, RZ ;  /* 0x0000001817077223 */ /* 0x000fc800000000ff */
[----:B------:R-:W-:-:S04]  /*10c0*/  FFMA R0, -R9, R7, R23 ;  /* 0x0000000709007223 */ /* 0x000fc80000000117 */
[----:B------:R-:W-:Y:S01]  /*10d0*/  FFMA R7, R24, R0, R7 ;  /* 0x0000000018077223 */ /* 0x000fe20000000007 */
[----:B0-----:R-:W-:Y:S06]  /*10e0*/  @!P0 BRA `(.L_x_30) ;  /* 0x0000000000108947 */ /* 0x001fec0003800000 */
[----:B------:R-:W-:Y:S01]  /*10f0*/  IMAD.MOV.U32 R28, RZ, RZ, R9 ;  /* 0x000000ffff1c7224 */ /* 0x000fe200078e0009 */
[----:B------:R-:W-:-:S07]  /*1100*/  MOV R0, 0x1120 ;  /* 0x0000112000007802 */ /* 0x000fce0000000f00 */
[----:B-----5:R-:W-:Y:S05]  /*1110*/  CALL.REL.NOINC `($__internal_0_$__cuda_sm3x_div_rn_noftz_f32_slowpath) ;  /* 0x00000014002c7944 */ /* 0x020fea0003c00000 */
[----:B------:R-:W-:-:S07]  /*1120*/  MOV R7, R23 ;  /* 0x0000001700077202 */ /* 0x000fce0000000f00 */
.L_x_30:
[----:B------:R-:W-:Y:S05]  /*1130*/  BSYNC.RECONVERGENT B6 ;  /* 0x0000000000067941 */ /* 0x000fea0003800200 */
.L_x_29:
[----:B------:R-:W2:Y:S04]  /*1140*/  LDG.E R13, desc[UR6][R14.64+0x28] ;  /* 0x000028060e0d7981 */ /* 0x000ea8000c1e1900 */
[----:B------:R-:W3:Y:S04]  /*1150*/  LDG.E R0, desc[UR6][R14.64+0x10] ;  /* 0x000010060e007981 */ /* 0x000ee8000c1e1900 */
[----:B------:R-:W4:Y:S01]  /*1160*/  LDG.E R22, desc[UR6][R14.64+0x40] ;  /* 0x000040060e167981 */ /* 0x000f22000c1e1900 */
[----:B------:R-:W0:Y:S01]  /*1170*/  MUFU.RCP R24, R9 ;  /* 0x0000000900187308 */ /* 0x000e220000001000 */
[----:B------:R-:W-:Y:S01]  /*1180*/  BSSY.RECONVERGENT B6, `(.L_x_31) ;  /* 0x000000f000067945 */ /* 0x000fe20003800200 */
[----:B--2---:R-:W-:-:S04]  /*1190*/  FMUL R13, R13, R12 ;  /* 0x0000000c0d0d7220 */ /* 0x004fc80000400000 */
[----:B---3--:R-:W-:Y:S01]  /*11a0*/  FFMA R13, R0, R11, R13 ;  /* 0x0000000b000d7223 */ /* 0x008fe2000000000d */
[----:B0-----:R-:W-:-:S03]  /*11b0*/  FFMA R11, -R9, R24, 1 ;  /* 0x3f800000090b7423 */ /* 0x001fc60000000118 */
[----:B----4-:R-:W-:Y:S01]  /*11c0*/  FFMA R22, R22, R8, R13 ;  /* 0x0000000816167223 */ /* 0x010fe2000000000d */
[----:B------:R-:W-:-:S03]  /*11d0*/  FFMA R0, R24, R11, R24 ;  /* 0x0000000b18007223 */ /* 0x000fc60000000018 */
[----:B------:R-:W0:Y:S01]  /*11e0*/  FCHK P0, R22, R9 ;  /* 0x0000000916007302 */ /* 0x000e220000000000 */
[----:B------:R-:W-:-:S04]  /*11f0*/  FFMA R8, R0, R22, RZ ;  /* 0x0000001600087223 */ /* 0x000fc800000000ff */
[----:B------:R-:W-:-:S04]  /*1200*/  FFMA R11, -R9, R8, R22 ;  /* 0x00000008090b7223 */ /* 0x000fc80000000116 */
[----:B------:R-:W-:Y:S01]  /*1210*/  FFMA R23, R0, R11, R8 ;  /* 0x0000000b00177223 */ /* 0x000fe20000000008 */
[----:B0-----:R-:W-:Y:S06]  /*1220*/  @!P0 BRA `(.L_x_32) ;  /* 0x0000000000108947 */ /* 0x001fec0003800000 */
[----:B------:R-:W-:Y:S01]  /*1230*/  IMAD.MOV.U32 R23, RZ, RZ, R22 ;  /* 0x000000ffff177224 */ /* 0x000fe200078e0016 */
[----:B------:R-:W-:Y:S02]  /*1240*/  MOV R28, R9 ;  /* 0x00000009001c7202 */ /* 0x000fe40000000f00 */
[----:B------:R-:W-:-:S07]  /*1250*/  MOV R0, 0x1270 ;  /* 0x0000127000007802 */ /* 0x000fce0000000f00 */
[----:B-----5:R-:W-:Y:S05]  /*1260*/  CALL.REL.NOINC `($__internal_0_$__cuda_sm3x_div_rn_noftz_f32_slowpath) ;  /* 0x0000001000d87944 */ /* 0x020fea0003c00000 */
.L_x_32:
[----:B------:R-:W-:Y:S05]  /*1270*/  BSYNC.RECONVERGENT B6 ;  /* 0x0000000000067941 */ /* 0x000fea0003800200 */
.L_x_31:
[C---:B------:R-:W-:Y:S02]  /*1280*/  FSETP.GEU.AND P0, PT, R23.reuse, RZ, PT ;  /* 0x000000ff1700720b */ /* 0x040fe40003f0e000 */
[----:B------:R-:W-:Y:S02]  /*1290*/  I2FP.F32.S32 R9, UR11 ;  /* 0x0000000b00097c45 */ /* 0x000fe40008201400 */
[----:B------:R-:W-:Y:S02]  /*12a0*/  FSEL R23, R23, RZ, P0 ;  /* 0x000000ff17177208 */ /* 0x000fe40000000000 */
[C---:B------:R-:W-:Y:S02]  /*12b0*/  FSETP.GEU.AND P0, PT, R7.reuse, RZ, PT ;  /* 0x000000ff0700720b */ /* 0x040fe40003f0e000 */
[----:B------:R-:W0:Y:S02]  /*12c0*/  F2I.TRUNC.NTZ R8, R23 ;  /* 0x0000001700087305 */ /* 0x000e24000020f100 */
[----:B------:R-:W-:-:S06]  /*12d0*/  FSEL R7, R7, RZ, P0 ;  /* 0x000000ff07077208 */ /* 0x000fcc0000000000 */
[----:B------:R-:W1:Y:S01]  /*12e0*/  F2I.TRUNC.NTZ R0, R7 ;  /* 0x0000000700007305 */ /* 0x000e62000020f100 */
[----:B0-----:R-:W-:-:S05]  /*12f0*/  I2FP.F32.S32 R8, R8 ;  /* 0x0000000800087245 */ /* 0x001fca0000201400 */
[----:B------:R-:W-:Y:S01]  /*1300*/  FADD R8, R23, -R8 ;  /* 0x8000000817087221 */ /* 0x000fe20000000000 */
[----:B-1----:R-:W-:-:S03]  /*1310*/  I2FP.F32.S32 R0, R0 ;  /* 0x0000000000007245 */ /* 0x002fc60000201400 */
[----:B------:R-:W-:Y:S01]  /*1320*/  FMUL R8, R8, R9 ;  /* 0x0000000908087220 */ /* 0x000fe20000400000 */
[----:B------:R-:W-:Y:S01]  /*1330*/  I2FP.F32.S32 R9, UR10 ;  /* 0x0000000a00097c45 */ /* 0x000fe20008201400 */
[----:B------:R-:W-:-:S04]  /*1340*/  FADD R0, R7, -R0 ;  /* 0x8000000007007221 */ /* 0x000fc80000000000 */
[----:B------:R-:W0:Y:S01]  /*1350*/  F2I.TRUNC.NTZ R8, R8 ;  /* 0x0000000800087305 */ /* 0x000e22000020f100 */
[----:B------:R-:W-:-:S07]  /*1360*/  FMUL R0, R0, R9 ;  /* 0x0000000900007220 */ /* 0x000fce0000400000 */
[----:B------:R-:W1:Y:S01]  /*1370*/  F2I.TRUNC.NTZ R0, R0 ;  /* 0x0000000000007305 */ /* 0x000e62000020f100 */
[----:B0-----:R-:W-:-:S07]  /*1380*/  I2FP.F32.S32 R11, R8 ;  /* 0x00000008000b7245 */ /* 0x001fce0000201400 */
[----:B------:R-:W0:Y:S01]  /*1390*/  F2I.TRUNC.NTZ R11, R11 ;  /* 0x0000000b000b7305 */ /* 0x000e22000020f100 */
[----:B-1----:R-:W-:-:S07]  /*13a0*/  I2FP.F32.S32 R7, R0 ;  /* 0x0000000000077245 */ /* 0x002fce0000201400 */
[----:B------:R-:W1:Y:S01]  /*13b0*/  F2I.TRUNC.NTZ R12, R7 ;  /* 0x00000007000c7305 */ /* 0x000e62000020f100 */
[----:B0-----:R-:W-:-:S05]  /*13c0*/  LOP3.LUT R9, RZ, R11, RZ, 0x33, !PT ;  /* 0x0000000bff097212 */ /* 0x001fca00078e33ff */
[----:B------:R-:W-:-:S04]  /*13d0*/  VIADD R9, R9, UR11 ;  /* 0x0000000b09097c36 */ /* 0x000fc80008000000 */
[----:B-1----:R-:W-:-:S04]  /*13e0*/  IMAD R9, R9, UR10, R12 ;  /* 0x0000000a09097c24 */ /* 0x002fc8000f8e020c */
[----:B------:R-:W-:-:S05]  /*13f0*/  IMAD R9, R9, 0x3, RZ ;  /* 0x0000000309097824 */ /* 0x000fca00078e02ff */
[----:B------:R-:W-:-:S04]  /*1400*/  IADD3 R8, P0, PT, R9, UR12, RZ ;  /* 0x0000000c09087c10 */ /* 0x000fc8000ff1e0ff */
[----:B------:R-:W-:-:S05]  /*1410*/  LEA.HI.X.SX32 R9, R9, UR13, 0x1, P0 ;  /* 0x0000000d09097c11 */ /* 0x000fca00080f0eff */
[----:B------:R-:W2:Y:S01]  /*1420*/  LDG.E.U8 R13, desc[UR6][R8.64] ;  /* 0x00000006080d7981 */ /* 0x000ea2000c1e1100 */
[----:B------:R-:W-:-:S05]  /*1430*/  IMAD R0, R10, 0x3, RZ ;  /* 0x000000030a007824 */ /* 0x000fca00078e02ff */
[----:B------:R-:W-:-:S04]  /*1440*/  IADD3 R10, P0, PT, R0, UR14, RZ ;  /* 0x0000000e000a7c10 */ /* 0x000fc8000ff1e0ff */
[----:B------:R-:W-:-:S05]  /*1450*/  LEA.HI.X.SX32 R11, R0, UR15, 0x1, P0 ;  /* 0x0000000f000b7c11 */ /* 0x000fca00080f0eff */
[----:B--2---:R0:W-:Y:S04]  /*1460*/  STG.E.U8 desc[UR6][R10.64], R13 ;  /* 0x0000000d0a007986 */ /* 0x0041e8000c101106 */
[----:B------:R-:W2:Y:S04]  /*1470*/  LDG.E.U8 R7, desc[UR6][R8.64+0x1] ;  /* 0x0000010608077981 */ /* 0x000ea8000c1e1100 */
[----:B--2---:R0:W-:Y:S04]  /*1480*/  STG.E.U8 desc[UR6][R10.64+0x1], R7 ;  /* 0x000001070a007986 */ /* 0x0041e8000c101106 */
[----:B------:R-:W2:Y:S04]  /*1490*/  LDG.E.U8 R21, desc[UR6][R8.64+0x2] ;  /* 0x0000020608157981 */ /* 0x000ea8000c1e1100 */
[----:B--2---:R0:W-:Y:S02]  /*14a0*/  STG.E.U8 desc[UR6][R10.64+0x2], R21 ;  /* 0x000002150a007986 */ /* 0x0041e4000c101106 */
.L_x_22:
[----:B------:R-:W-:Y:S05]  /*14b0*/  BSYNC.RECONVERGENT B5 ;  /* 0x0000000000057941 */ /* 0x000fea0003800200 */
.L_x_21:
[C---:B------:R-:W-:Y:S02]  /*14c0*/  ISETP.NE.AND P0, PT, R16.reuse, R6, PT ;  /* 0x000000061000720c */ /* 0x040fe40003f05270 */
[----:B------:R-:W-:-:S11]  /*14d0*/  IADD3 R16, PT, PT, R16, 0x1, RZ ;  /* 0x0000000110107810 */ /* 0x000fd60007ffe0ff */
[----:B------:R-:W-:Y:S05]  /*14e0*/  @P0 BRA `(.L_x_33) ;  /* 0xfffffff000c40947 */ /* 0x000fea000383ffff */
.L_x_14:
[----:B01----:R-:W-:Y:S05]  /*14f0*/  BSYNC B2 ;  /* 0x0000000000027941 */ /* 0x003fea0003800000 */
.L_x_13:
[C---:B------:R-:W-:Y:S01]  /*1500*/  ISETP.NE.AND P0, PT, R19.reuse, R18, PT ;  /* 0x000000121300720c */ /* 0x040fe20003f05270 */
[----:B------:R-:W-:-:S12]  /*1510*/  VIADD R19, R19, 0x1 ;  /* 0x0000000113137836 */ /* 0x000fd80000000000 */
[----:B------:R-:W-:Y:S05]  /*1520*/  @P0 BRA `(.L_x_34) ;  /* 0xfffffff000540947 */ /* 0x000fea000383ffff */
[----:B------:R-:W-:Y:S05]  /*1530*/  BSYNC B3 ;  /* 0x0000000000037941 */ /* 0x000fea0003800000 */
.L_x_12:
[----:B------:R4:W5:Y:S04]  /*1540*/  LDG.E R5, desc[UR6][R14.64+0x1c] ;  /* 0x00001c060e057981 */ /* 0x000968000c1e1900 */
[----:B------:R4:W5:Y:S02]  /*1550*/  LDG.E R6, desc[UR6][R14.64+0x34] ;  /* 0x000034060e067981 */ /* 0x000964000c1e1900 */
.L_x_11:
[----:B0123--:R-:W-:Y:S05]  /*1560*/  BSYNC B4 ;  /* 0x0000000000047941 */ /* 0x00ffea0003800000 */
.L_x_10:
[----:B-----5:R-:W-:-:S04]  /*1570*/  MOV R4, R6 ;  /* 0x0000000600047202 */ /* 0x020fc80000000f00 */
[----:B------:R-:W-:-:S13]  /*1580*/  ISETP.NE.AND P0, PT, R5, R4, PT ;  /* 0x000000040500720c */ /* 0x000fda0003f05270 */
[----:B------:R-:W-:Y:S05]  /*1590*/  @!P0 EXIT ;  /* 0x000000000000894d */ /* 0x000fea0003800000 */
[----:B------:R-:W0:Y:S01]  /*15a0*/  LDC R7, c[0x0][0x38c] ;  /* 0x0000e300ff077b82 */ /* 0x000e220000000800 */
[----:B------:R-:W-:Y:S02]  /*15b0*/  VIMNMX R5, PT, PT, RZ, R5, !PT ;  /* 0x00000005ff057248 */ /* 0x000fe40007fe0100 */
[----:B0-----:R-:W-:-:S13]  /*15c0*/  ISETP.GE.AND P0, PT, R4, R7, PT ;  /* 0x000000070400720c */ /* 0x001fda0003f06270 */
[----:B------:R-:W-:-:S05]  /*15d0*/  @P0 VIADD R4, R7, 0xffffffff ;  /* 0xffffffff07040836 */ /* 0x000fca0000000000 */
[----:B------:R-:W-:-:S13]  /*15e0*/  ISETP.GT.AND P0, PT, R5, R4, PT ;  /* 0x000000040500720c */ /* 0x000fda0003f04270 */
[----:B------:R-:W-:Y:S05]  /*15f0*/  @P0 EXIT ;  /* 0x000000000000094d */ /* 0x000fea0003800000 */
[----:B------:R-:W0:Y:S02]  /*1600*/  LDC R6, c[0x0][0x388] ;  /* 0x0000e200ff067b82 */ /* 0x000e240000000800 */
[----:B0-----:R-:W-:-:S07]  /*1610*/  IADD3 R6, PT, PT, R6, -0x1, RZ ;  /* 0xffffffff06067810 */ /* 0x001fce0007ffe0ff */
.L_x_56:
[----:B------:R-:W2:Y:S01]  /*1620*/  LDG.E R8, desc[UR6][R14.64+0x1c] ;  /* 0x00001c060e087981 */ /* 0x000ea2000c1e1900 */
[----:B0-----:R-:W0:Y:S03]  /*1630*/  LDC R16, c[0x0][0x388] ;  /* 0x0000e200ff107b82 */ /* 0x001e260000000800 */
[----:B------:R-:W3:Y:S04]  /*1640*/  LDG.E R10, desc[UR6][R14.64+0x4] ;  /* 0x000004060e0a7981 */ /* 0x000ee8000c1e1900 */
[----:B-----5:R-:W5:Y:S04]  /*1650*/  LDG.E R0, desc[UR6][R14.64+0x18] ;  /* 0x000018060e007981 */ /* 0x020f68000c1e1900 */
[----:B------:R-:W4:Y:S01]  /*1660*/  LDG.E R9, desc[UR6][R14.64] ;  /* 0x000000060e097981 */ /* 0x000f22000c1e1900 */
[----:B------:R-:W-:Y:S01]  /*1670*/  BSSY B2, `(.L_x_35) ;  /* 0x00000f1000027945 */ /* 0x000fe20003800000 */
[----:B--2---:R-:W-:Y:S01]  /*1680*/  IMAD.IADD R8, R5, 0x1, -R8 ;  /* 0x0000000105087824 */ /* 0x004fe200078e0a08 */
[----:B---3--:R-:W-:-:S04]  /*1690*/  IADD3 R10, PT, PT, -R10, R5, RZ ;  /* 0x000000050a0a7210 */ /* 0x008fc80007ffe1ff */
[----:B------:R-:W-:Y:S02]  /*16a0*/  I2FP.F32.S32 R8, R8 ;  /* 0x0000000800087245 */ /* 0x000fe40000201400 */
[----:B------:R-:W-:-:S03]  /*16b0*/  I2FP.F32.S32 R11, R10 ;  /* 0x0000000a000b7245 */ /* 0x000fc60000201400 */
[----:B------:R-:W-:Y:S02]  /*16c0*/  FMUL R8, R8, R3 ;  /* 0x0000000308087220 */ /* 0x000fe40000400000 */
[----:B------:R-:W-:Y:S02]  /*16d0*/  FMUL R11, R11, R2 ;  /* 0x000000020b0b7220 */ /* 0x000fe40000400000 */
[----:B------:R-:W5:Y:S08]  /*16e0*/  F2I.TRUNC.NTZ R7, R8 ;  /* 0x0000000800077305 */ /* 0x000f70000020f100 */
[----:B------:R-:W4:Y:S01]  /*16f0*/  F2I.TRUNC.NTZ R10, R11 ;  /* 0x0000000b000a7305 */ /* 0x000f22000020f100 */
[----:B-----5:R-:W-:Y:S01]  /*1700*/  IMAD.IADD R0, R0, 0x1, R7 ;  /* 0x0000000100007824 */ /* 0x020fe200078e0207 */
[----:B----4-:R-:W-:-:S04]  /*1710*/  IADD3 R9, PT, PT, R9, R10, RZ ;  /* 0x0000000a09097210 */ /* 0x010fc80007ffe0ff */
[----:B------:R-:W-:Y:S02]  /*1720*/  VIMNMX R7, PT, PT, R0, R9, !PT ;  /* 0x0000000900077248 */ /* 0x000fe40007fe0100 */
[----:B------:R-:W-:Y:S02]  /*1730*/  VIMNMX.RELU R0, PT, PT, R9, R0, PT ;  /* 0x0000000009007248 */ /* 0x000fe40003fe1100 */
[----:B0-----:R-:W-:-:S04]  /*1740*/  ISETP.GE.AND P0, PT, R7, R16, PT ;  /* 0x000000100700720c */ /* 0x001fc80003f06270 */
[----:B------:R-:W-:-:S04]  /*1750*/  SEL R12, R7, R6, !P0 ;  /* 0x00000006070c7207 */ /* 0x000fc80004000000 */
[----:B------:R-:W-:-:S13]  /*1760*/  ISETP.GT.AND P0, PT, R0, R12, PT ;  /* 0x0000000c0000720c */ /* 0x000fda0003f04270 */
[----:B------:R-:W-:Y:S05]  /*1770*/  @P0 BRA `(.L_x_36) ;  /* 0x0000000c00800947 */ /* 0x000fea0003800000 */
[----:B------:R-:W0:Y:S01]  /*1780*/  LDCU.64 UR4, c[0x0][0x390] ;  /* 0x00007200ff0477ac */ /* 0x000e220008000a00 */
[----:B------:R-:W-:Y:S02]  /*1790*/  IMAD R10, R5, R16, RZ ;  /* 0x00000010050a7224 */ /* 0x000fe400078e02ff */
[----:B------:R-:W-:-:S05]  /*17a0*/  IMAD.MOV.U32 R7, RZ, RZ, R0 ;  /* 0x000000ffff077224 */ /* 0x000fca00078e0000 */
[CC--:B------:R-:W-:Y:S02]  /*17b0*/  IADD3 R11, P0, PT, R7.reuse, R10.reuse, RZ ;  /* 0x0000000a070b7210 */ /* 0x0c0fe40007f1e0ff */
[C---:B------:R-:W-:Y:S02]  /*17c0*/  IADD3 R9, PT, PT, R7.reuse, R10, RZ ;  /* 0x0000000a07097210 */ /* 0x040fe40007ffe0ff */
[----:B------:R-:W-:Y:S01]  /*17d0*/  LEA.HI.X.SX32 R0, R10, RZ, 0x1, P0 ;  /* 0x000000ff0a007211 */ /* 0x000fe200000f0eff */
[C---:B------:R-:W-:Y:S01]  /*17e0*/  IMAD.IADD R10, R7.reuse, 0x1, -R12 ;  /* 0x00000001070a7824 */ /* 0x040fe200078e0a0c */
[----:B------:R-:W-:Y:S01]  /*17f0*/  IADD3 R12, PT, PT, -R7, RZ, RZ ;  /* 0x000000ff070c7210 */ /* 0x000fe20007ffe1ff */
[----:B------:R-:W-:Y:S01]  /*1800*/  IMAD R13, R9, 0x3, RZ ;  /* 0x00000003090d7824 */ /* 0x000fe200078e02ff */
[----:B0-----:R-:W-:-:S04]  /*1810*/  LEA R8, P0, R11, UR4, 0x2 ;  /* 0x000000040b087c11 */ /* 0x001fc8000f8010ff */
[----:B------:R-:W-:-:S09]  /*1820*/  LEA.HI.X R11, R11, UR5, R0, 0x2, P0 ;  /* 0x000000050b0b7c11 */ /* 0x000fd200080f1400 */
.L_x_55:
[----:B0-----:R-:W2:Y:S04]  /*1830*/  LDG.E R16, desc[UR6][R14.64] ;  /* 0x000000060e107981 */ /* 0x001ea8000c1e1900 */
[----:B------:R-:W2:Y:S04]  /*1840*/  LDG.E R23, desc[UR6][R14.64+0x30] ;  /* 0x000030060e177981 */ /* 0x000ea8000c1e1900 */
[----:B------:R-:W3:Y:S04]  /*1850*/  LDG.E R0, desc[UR6][R14.64+0x1c] ;  /* 0x00001c060e007981 */ /* 0x000ee8000c1e1900 */
[----:B------:R-:W3:Y:S04]  /*1860*/  LDG.E R18, desc[UR6][R14.64+0x4] ;  /* 0x000004060e127981 */ /* 0x000ee8000c1e1900 */
[----:B------:R-:W4:Y:S04]  /*1870*/  LDG.E R27, desc[UR6][R14.64+0x34] ;  /* 0x000034060e1b7981 */ /* 0x000f28000c1e1900 */
[----:B-----5:R-:W5:Y:S01]  /*1880*/  LDG.E R25, desc[UR6][R14.64+0x18] ;  /* 0x000018060e197981 */ /* 0x020f62000c1e1900 */
[----:B------:R-:W-:Y:S05]  /*1890*/  YIELD ;  /* 0x0000000000007946 */ /* 0x000fea0003800000 */
[----:B------:R-:W-:Y:S01]  /*18a0*/  BSSY.RECONVERGENT B3, `(.L_x_37) ;  /* 0x0000038000037945 */ /* 0x000fe20003800200 */
[----:B------:R-:W-:Y:S01]  /*18b0*/  HFMA2 R21, -RZ, RZ, 1.666015625, -0.052093505859375 ;  /* 0x3eaaaaabff157431 */ /* 0x000fe200000001ff */
[----:B--2---:R-:W-:Y:S01]  /*18c0*/  IADD3 R17, PT, PT, -R16, R23, RZ ;  /* 0x0000001710117210 */ /* 0x004fe20007ffe1ff */
[C---:B---3--:R-:W-:Y:S01]  /*18d0*/  IMAD.IADD R22, R18.reuse, 0x1, -R0 ;  /* 0x0000000112167824 */ /* 0x048fe200078e0a00 */
[----:B----4-:R-:W-:-:S03]  /*18e0*/  IADD3 R19, PT, PT, -R18, R27, RZ ;  /* 0x0000001b12137210 */ /* 0x010fc60007ffe1ff */
[----:B------:R-:W-:Y:S02]  /*18f0*/  IMAD R22, R22, R17, RZ ;  /* 0x0000001116167224 */ /* 0x000fe400078e02ff */
[----:B-----5:R-:W-:-:S04]  /*1900*/  IMAD.IADD R20, R25, 0x1, -R16 ;  /* 0x0000000119147824 */ /* 0x020fc800078e0a10 */
[----:B------:R-:W-:-:S05]  /*1910*/  IMAD R24, R20, R19, R22 ;  /* 0x0000001314187224 */ /* 0x000fca00078e0216 */
[----:B------:R-:W-:Y:S01]  /*1920*/  ISETP.NE.AND P0, PT, R24, RZ, PT ;  /* 0x000000ff1800720c */ /* 0x000fe20003f05270 */
[----:B------:R-:W-:Y:S02]  /*1930*/  IMAD.MOV.U32 R20, RZ, RZ, 0x3eaaaaab ;  /* 0x3eaaaaabff147424 */ /* 0x000fe400078e00ff */
[----:B------:R-:W-:-:S10]  /*1940*/  IMAD.MOV.U32 R22, RZ, RZ, 0x3eaaaaab ;  /* 0x3eaaaaabff167424 */ /* 0x000fd400078e00ff */
[----:B------:R-:W-:Y:S05]  /*1950*/  @!P0 BRA `(.L_x_38) ;  /* 0x0000000000b08947 */ /* 0x000fea0003800000 */
[----:B------:R-:W-:Y:S01]  /*1960*/  I2FP.F32.S32 R21, R24 ;  /* 0x0000001800157245 */ /* 0x000fe20000201400 */
[----:B------:R-:W-:Y:S01]  /*1970*/  IMAD.IADD R22, R25, 0x1, R12 ;  /* 0x0000000119167824 */ /* 0x000fe200078e020c */
[----:B------:R-:W-:Y:S01]  /*1980*/  IADD3 R27, PT, PT, -R0, R27, RZ ;  /* 0x0000001b001b7210 */ /* 0x000fe20007ffe1ff */
[----:B------:R-:W-:Y:S01]  /*1990*/  IMAD.IADD R0, R5, 0x1, -R0 ;  /* 0x0000000105007824 */ /* 0x000fe200078e0a00 */
[----:B------:R-:W0:Y:S01]  /*19a0*/  MUFU.RCP R20, R21 ;  /* 0x0000001500147308 */ /* 0x000e220000001000 */
[----:B------:R-:W-:Y:S01]  /*19b0*/  IADD3 R23, PT, PT, -R25, R23, RZ ;  /* 0x0000001719177210 */ /* 0x000fe20007ffe1ff */
        /* <DEDUP_REMOVED lines=11> */
[----:B------:R-:W-:Y:S02]  /*1a70*/  MOV R28, R21 ;  /* 0x00000015001c7202 */ /* 0x000fe40000000f00 */
[----:B------:R-:W-:-:S07]  /*1a80*/  MOV R0, 0x1aa0 ;  /* 0x00001aa000007802 */ /* 0x000fce0000000f00 */
[----:B------:R-:W-:Y:S05]  /*1a90*/  CALL.REL.NOINC `($__internal_0_$__cuda_sm3x_div_rn_noftz_f32_slowpath) ;  /* 0x0000000800cc7944 */ /* 0x000fea0003c00000 */
[----:B------:R-:W-:-:S07]  /*1aa0*/  IMAD.MOV.U32 R20, RZ, RZ, R23 ;  /* 0x000000ffff147224 */ /* 0x000fce00078e0017 */
.L_x_40:
[----:B------:R-:W-:Y:S05]  /*1ab0*/  BSYNC.RECONVERGENT B4 ;  /* 0x0000000000047941 */ /* 0x000fea0003800200 */
.L_x_39:
[----:B------:R-:W-:Y:S01]  /*1ac0*/  IADD3 R16, PT, PT, -R16, R7, RZ ;  /* 0x0000000710107210 */ /* 0x000fe20007ffe1ff */
[----:B------:R-:W0:Y:S01]  /*1ad0*/  MUFU.RCP R0, R21 ;  /* 0x0000001500007308 */ /* 0x000e220000001000 */
[----:B------:R-:W-:Y:S01]  /*1ae0*/  IMAD.IADD R18, R18, 0x1, -R5 ;  /* 0x0000000112127824 */ /* 0x000fe200078e0a05 */
[----:B------:R-:W-:Y:S02]  /*1af0*/  BSSY.RECONVERGENT B4, `(.L_x_41) ;  /* 0x000000f000047945 */ /* 0x000fe40003800200 */
        /* <DEDUP_REMOVED lines=10> */
[----:B------:R-:W-:Y:S01]  /*1ba0*/  MOV R23, R18 ;  /* 0x0000001200177202 */ /* 0x000fe20000000f00 */
[----:B------:R-:W-:Y:S01]  /*1bb0*/  IMAD.MOV.U32 R28, RZ, RZ, R21 ;  /* 0x000000ffff1c7224 */ /* 0x000fe200078e0015 */
[----:B------:R-:W-:-:S07]  /*1bc0*/  MOV R0, 0x1be0 ;  /* 0x00001be000007802 */ /* 0x000fce0000000f00 */
[----:B------:R-:W-:Y:S05]  /*1bd0*/  CALL.REL.NOINC `($__internal_0_$__cuda_sm3x_div_rn_noftz_f32_slowpath) ;  /* 0x00000008007c7944 */ /* 0x000fea0003c00000 */
.L_x_42:
[----:B------:R-:W-:Y:S05]  /*1be0*/  BSYNC.RECONVERGENT B4 ;  /* 0x0000000000047941 */ /* 0x000fea0003800200 */
.L_x_41:
[----:B------:R-:W-:Y:S01]  /*1bf0*/  FADD R22, -R20, 1 ;  /* 0x3f80000014167421 */ /* 0x000fe20000000100 */
[----:B------:R-:W-:-:S03]  /*1c00*/  MOV R21, R23 ;  /* 0x0000001700157202 */ /* 0x000fc60000000f00 */
[----:B------:R-:W-:-:S07]  /*1c10*/  FADD R22, R22, -R23 ;  /* 0x8000001716167221 */ /* 0x000fce0000000000 */
.L_x_38:
[----:B------:R-:W-:Y:S05]  /*1c20*/  BSYNC.RECONVERGENT B3 ;  /* 0x0000000000037941 */ /* 0x000fea0003800200 */
.L_x_37:
[----:B------:R-:W0:Y:S01]  /*1c30*/  LDC.64 R16, c[0x0][0x390] ;  /* 0x0000e400ff107b82 */ /* 0x000e220000000a00 */
[----:B------:R-:W2:Y:S04]  /*1c40*/  LDG.E R0, desc[UR6][R14.64+0x20] ;  /* 0x000020060e007981 */ /* 0x000ea8000c1e1900 */
        /* <DEDUP_REMOVED lines=10> */
[----:B------:R-:W-:Y:S01]  /*1cf0*/  IMAD.MOV.U32 R18, RZ, RZ, R8 ;  /* 0x000000ffff127224 */ /* 0x000fe200078e0008 */
[----:B------:R-:W-:-:S05]  /*1d00*/  MOV R19, R11 ;  /* 0x0000000b00137202 */ /* 0x000fca0000000f00 */
        /* <DEDUP_REMOVED lines=15> */
.L_x_46:
[----:B------:R-:W-:Y:S05]  /*1e00*/  BSYNC.RECONVERGENT B4 ;  /* 0x0000000000047941 */ /* 0x000fea0003800200 */
.L_x_45:
        /* <DEDUP_REMOVED lines=14> */
.L_x_48:
[----:B------:R-:W-:Y:S05]  /*1ef0*/  BSYNC.RECONVERGENT B4 ;  /* 0x0000000000047941 */ /* 0x000fea0003800200 */
.L_x_47:
        /* <DEDUP_REMOVED lines=14> */
.L_x_50:
[----:B------:R-:W-:Y:S05]  /*1fe0*/  BSYNC.RECONVERGENT B4 ;  /* 0x0000000000047941 */ /* 0x000fea0003800200 */
.L_x_49:
[----:B------:R-:W2:Y:S04]  /*1ff0*/  LDG.E R0, desc[UR6][R14.64+0x24] ;  /* 0x000024060e007981 */ /* 0x000ea8000c1e1900 */
[----:B------:R-:W3:Y:S04]  /*2000*/  LDG.E R21, desc[UR6][R14.64+0xc] ;  /* 0x00000c060e157981 */ /* 0x000ee8000c1e1900 */
[----:B------:R-:W4:Y:S01]  /*2010*/  LDG.E R20, desc[UR6][R14.64+0x3c] ;  /* 0x00003c060e147981 */ /* 0x000f22000c1e1900 */
[----:B------:R-:W-:Y:S01]  /*2020*/  FADD R19, R17, R16 ;  /* 0x0000001011137221 */ /* 0x000fe20000000000 */
[----:B------:R-:W-:Y:S03]  /*2030*/  BSSY.RECONVERGENT B4, `(.L_x_51) ;  /* 0x0000011000047945 */ /* 0x000fe60003800200 */
[----:B------:R-:W-:-:S04]  /*2040*/  FADD R19, R19, R18 ;  /* 0x0000001213137221 */ /* 0x000fc80000000000 */
[----:B------:R-:W0:Y:S02]  /*2050*/  MUFU.RCP R22, R19 ;  /* 0x0000001300167308 */ /* 0x000e240000001000 */
[----:B0-----:R-:W-:Y:S01]  /*2060*/  FFMA R25, -R19, R22, 1 ;  /* 0x3f80000013197423 */ /* 0x001fe20000000116 */
[----:B--2---:R-:W-:-:S04]  /*2070*/  FMUL R0, R0, R17 ;  /* 0x0000001100007220 */ /* 0x004fc80000400000 */
[----:B---3--:R-:W-:-:S04]  /*2080*/  FFMA R21, R21, R16, R0 ;  /* 0x0000001015157223 */ /* 0x008fc80000000000 */
[----:B----4-:R-:W-:Y:S01]  /*2090*/  FFMA R23, R20, R18, R21 ;  /* 0x0000001214177223 */ /* 0x010fe20000000015 */
[----:B------:R-:W-:-:S03]  /*20a0*/  FFMA R20, R22, R25, R22 ;  /* 0x0000001916147223 */ /* 0x000fc60000000016 */
[----:B------:R-:W0:Y:S01]  /*20b0*/  FCHK P0, R23, R19 ;  /* 0x0000001317007302 */ /* 0x000e220000000000 */
[----:B------:R-:W-:-:S04]  /*20c0*/  FFMA R21, R23, R20, RZ ;  /* 0x0000001417157223 */ /* 0x000fc800000000ff */
[----:B------:R-:W-:-:S04]  /*20d0*/  FFMA R0, -R19, R21, R23 ;  /* 0x0000001513007223 */ /* 0x000fc80000000117 */
[----:B------:R-:W-:Y:S01]  /*20e0*/  FFMA R20, R20, R0, R21 ;  /* 0x0000000014147223 */ /* 0x000fe20000000015 */
[----:B0-----:R-:W-:Y:S06]  /*20f0*/  @!P0 BRA `(.L_x_52) ;  /* 0x0000000000108947 */ /* 0x001fec0003800000 */
[----:B------:R-:W-:Y:S02]  /*2100*/  MOV R28, R19 ;  /* 0x00000013001c7202 */ /* 0x000fe40000000f00 */
[----:B------:R-:W-:-:S07]  /*2110*/  MOV R0, 0x2130 ;  /* 0x0000213000007802 */ /* 0x000fce0000000f00 */
[----:B-----5:R-:W-:Y:S05]  /*2120*/  CALL.REL.NOINC `($__internal_0_$__cuda_sm3x_div_rn_noftz_f32_slowpath) ;  /* 0x0000000400287944 */ /* 0x020fea0003c00000 */
[----:B------:R-:W-:-:S07]  /*2130*/  IMAD.MOV.U32 R20, RZ, RZ, R23 ;  /* 0x000000ffff147224 */ /* 0x000fce00078e0017 */
.L_x_52:
[----:B------:R-:W-:Y:S05]  /*2140*/  BSYNC.RECONVERGENT B4 ;  /* 0x0000000000047941 */ /* 0x000fea0003800200 */
.L_x_51:
[----:B------:R-:W2:Y:S04]  /*2150*/  LDG.E R0, desc[UR6][R14.64+0x28] ;  /* 0x000028060e007981 */ /* 0x000ea8000c1e1900 */
[----:B------:R-:W3:Y:S04]  /*2160*/  LDG.E R21, desc[UR6][R14.64+0x10] ;  /* 0x000010060e157981 */ /* 0x000ee8000c1e1900 */
[----:B------:R-:W4:Y:S01]  /*2170*/  LDG.E R22, desc[UR6][R14.64+0x40] ;  /* 0x000040060e167981 */ /* 0x000f22000c1e1900 */
[----:B------:R-:W0:Y:S01]  /*2180*/  MUFU.RCP R24, R19 ;  /* 0x0000001300187308 */ /* 0x000e220000001000 */
[----:B------:R-:W-:Y:S01]  /*2190*/  BSSY.RECONVERGENT B4, `(.L_x_53) ;  /* 0x000000f000047945 */ /* 0x000fe20003800200 */
[----:B--2---:R-:W-:Y:S01]  /*21a0*/  FMUL R0, R0, R17 ;  /* 0x0000001100007220 */ /* 0x004fe20000400000 */
[----:B0-----:R-:W-:-:S03]  /*21b0*/  FFMA R17, -R19, R24, 1 ;  /* 0x3f80000013117423 */ /* 0x001fc60000000118 */
[----:B---3--:R-:W-:Y:S01]  /*21c0*/  FFMA R21, R21, R16, R0 ;  /* 0x0000001015157223 */ /* 0x008fe20000000000 */
[----:B------:R-:W-:-:S03]  /*21d0*/  FFMA R0, R24, R17, R24 ;  /* 0x0000001118007223 */ /* 0x000fc60000000018 */
[----:B----4-:R-:W-:-:S04]  /*21e0*/  FFMA R22, R22, R18, R21 ;  /* 0x0000001216167223 */ /* 0x010fc80000000015 */
[----:B------:R-:W0:Y:S01]  /*21f0*/  FCHK P0, R22, R19 ;  /* 0x0000001316007302 */ /* 0x000e220000000000 */
[----:B------:R-:W-:-:S04]  /*2200*/  FFMA R16, R0, R22, RZ ;  /* 0x0000001600107223 */ /* 0x000fc800000000ff */
[----:B------:R-:W-:-:S04]  /*2210*/  FFMA R17, -R19, R16, R22 ;  /* 0x0000001013117223 */ /* 0x000fc80000000116 */
[----:B------:R-:W-:Y:S01]  /*2220*/  FFMA R23, R0, R17, R16 ;  /* 0x0000001100177223 */ /* 0x000fe20000000010 */
[----:B0-----:R-:W-:Y:S06]  /*2230*/  @!P0 BRA `(.L_x_54) ;  /* 0x0000000000108947 */ /* 0x001fec0003800000 */
[----:B------:R-:W-:Y:S02]  /*2240*/  MOV R23, R22 ;  /* 0x0000001600177202 */ /* 0x000fe40000000f00 */
[----:B------:R-:W-:Y:S02]  /*2250*/  MOV R28, R19 ;  /* 0x00000013001c7202 */ /* 0x000fe40000000f00 */
[----:B------:R-:W-:-:S07]  /*2260*/  MOV R0, 0x2280 ;  /* 0x0000228000007802 */ /* 0x000fce0000000f00 */
[----:B-----5:R-:W-:Y:S05]  /*2270*/  CALL.REL.NOINC `($__internal_0_$__cuda_sm3x_div_rn_noftz_f32_slowpath) ;  /* 0x0000000000d47944 */ /* 0x020fea0003c00000 */
.L_x_54:
[----:B------:R-:W-:Y:S05]  /*2280*/  BSYNC.RECONVERGENT B4 ;  /* 0x0000000000047941 */ /* 0x000fea0003800200 */
.L_x_53:
[C---:B------:R-:W-:Y:S01]  /*2290*/  FSETP.GEU.AND P0, PT, R23.reuse, RZ, PT ;  /* 0x000000ff1700720b */ /* 0x040fe20003f0e000 */
[----:B------:R-:W0:Y:S03]  /*22a0*/  LDCU.64 UR4, c[0x0][0x3a0] ;  /* 0x00007400ff0477ac */ /* 0x000e260008000a00 */
[----:B------:R-:W-:Y:S01]  /*22b0*/  FSEL R23, R23, RZ, P0 ;  /* 0x000000ff17177208 */ /* 0x000fe20000000000 */
[----:B------:R-:W1:Y:S01]  /*22c0*/  LDCU.64 UR16, c[0x0][0x398] ;  /* 0x00007300ff1077ac */ /* 0x000e620008000a00 */
[C---:B------:R-:W-:Y:S02]  /*22d0*/  FSETP.GEU.AND P0, PT, R20.reuse, RZ, PT ;  /* 0x000000ff1400720b */ /* 0x040fe40003f0e000 */
[----:B------:R-:W2:Y:S02]  /*22e0*/  F2I.TRUNC.NTZ R16, R23 ;  /* 0x0000001700107305 */ /* 0x000ea4000020f100 */
[----:B------:R-:W-:-:S06]  /*22f0*/  FSEL R20, R20, RZ, P0 ;  /* 0x000000ff14147208 */ /* 0x000fcc0000000000 */
[----:B------:R-:W3:Y:S01]  /*2300*/  F2I.TRUNC.NTZ R0, R20 ;  /* 0x0000001400007305 */ /* 0x000ee2000020f100 */
[----:B0-----:R-:W-:Y:S02]  /*2310*/  I2FP.F32.S32 R19, UR5 ;  /* 0x0000000500137c45 */ /* 0x001fe40008201400 */
[----:B--2---:R-:W-:-:S05]  /*2320*/  I2FP.F32.S32 R16, R16 ;  /* 0x0000001000107245 */ /* 0x004fca0000201400 */
[----:B------:R-:W-:Y:S01]  /*2330*/  FADD R16, R23, -R16 ;  /* 0x8000001017107221 */ /* 0x000fe20000000000 */
[----:B---3--:R-:W-:-:S03]  /*2340*/  I2FP.F32.S32 R17, R0 ;  /* 0x0000000000117245 */ /* 0x008fc60000201400 */
[----:B------:R-:W-:Y:S01]  /*2350*/  FMUL R16, R19, R16 ;  /* 0x0000001013107220 */ /* 0x000fe20000400000 */
[----:B------:R-:W-:Y:S01]  /*2360*/  I2FP.F32.S32 R0, UR4 ;  /* 0x0000000400007c45 */ /* 0x000fe20008201400 */
[----:B------:R-:W-:-:S04]  /*2370*/  FADD R17, R20, -R17 ;  /* 0x8000001114117221 */ /* 0x000fc80000000000 */
[----:B------:R-:W0:Y:S01]  /*2380*/  F2I.TRUNC.NTZ R16, R16 ;  /* 0x0000001000107305 */ /* 0x000e22000020f100 */
[----:B------:R-:W-:-:S07]  /*2390*/  FMUL R17, R0, R17 ;  /* 0x0000001100117220 */ /* 0x000fce0000400000 */
[----:B------:R-:W2:Y:S01]  /*23a0*/  F2I.TRUNC.NTZ R17, R17 ;  /* 0x0000001100117305 */ /* 0x000ea2000020f100 */
[----:B0-----:R-:W-:-:S07]  /*23b0*/  I2FP.F32.S32 R20, R16 ;  /* 0x0000001000147245 */ /* 0x001fce0000201400 */
[----:B------:R-:W0:Y:S01]  /*23c0*/  F2I.TRUNC.NTZ R20, R20 ;  /* 0x0000001400147305 */ /* 0x000e22000020f100 */
[----:B--2---:R-:W-:-:S07]  /*23d0*/  I2FP.F32.S32 R0, R17 ;  /* 0x0000001100007245 */ /* 0x004fce0000201400 */
[----:B------:R-:W2:Y:S01]  /*23e0*/  F2I.TRUNC.NTZ R19, R0 ;  /* 0x0000000000137305 */ /* 0x000ea2000020f100 */
[----:B0-----:R-:W-:-:S05]  /*23f0*/  LOP3.LUT R18, RZ, R20, RZ, 0x33, !PT ;  /* 0x00000014ff127212 */ /* 0x001fca00078e33ff */
[----:B------:R-:W-:-:S04]  /*2400*/  VIADD R18, R18, UR5 ;  /* 0x0000000512127c36 */ /* 0x000fc80008000000 */
[----:B--2---:R-:W-:Y:S01]  /*2410*/  IMAD R18, R18, UR4, R19 ;  /* 0x0000000412127c24 */ /* 0x004fe2000f8e0213 */
[----:B------:R-:W0:Y:S03]  /*2420*/  LDCU.64 UR4, c[0x0][0x380] ;  /* 0x00007000ff0477ac */ /* 0x000e260008000a00 */
[----:B------:R-:W-:-:S05]  /*2430*/  IMAD R16, R18, 0x3, RZ ;  /* 0x0000000312107824 */ /* 0x000fca00078e02ff */
[----:B-1----:R-:W-:-:S04]  /*2440*/  IADD3 R18, P0, PT, R16, UR16, RZ ;  /* 0x0000001010127c10 */ /* 0x002fc8000ff1e0ff */
[----:B------:R-:W-:-:S05]  /*2450*/  LEA.HI.X.SX32 R19, R16, UR17, 0x1, P0 ;  /* 0x0000001110137c11 */ /* 0x000fca00080f0eff */
[----:B------:R-:W2:Y:S01]  /*2460*/  LDG.E.U8 R21, desc[UR6][R18.64] ;  /* 0x0000000612157981 */ /* 0x000ea2000c1e1100 */
[----:B0-----:R-:W-:-:S04]  /*2470*/  IADD3 R16, P0, PT, R13, UR4, RZ ;  /* 0x000000040d107c10 */ /* 0x001fc8000ff1e0ff */
[----:B------:R-:W-:-:S05]  /*2480*/  LEA.HI.X.SX32 R17, R13, UR5, 0x1, P0 ;  /* 0x000000050d117c11 */ /* 0x000fca00080f0eff */
[----:B--2---:R0:W-:Y:S04]  /*2490*/  STG.E.U8 desc[UR6][R16.64], R21 ;  /* 0x0000001510007986 */ /* 0x0041e8000c101106 */
[----:B------:R-:W2:Y:S04]  /*24a0*/  LDG.E.U8 R23, desc[UR6][R18.64+0x1] ;  /* 0x0000010612177981 */ /* 0x000ea8000c1e1100 */
[----:B--2---:R0:W-:Y:S04]  /*24b0*/  STG.E.U8 desc[UR6][R16.64+0x1], R23 ;  /* 0x0000011710007986 */ /* 0x0041e8000c101106 */
[----:B------:R-:W2:Y:S04]  /*24c0*/  LDG.E.U8 R25, desc[UR6][R18.64+0x2] ;  /* 0x0000020612197981 */ /* 0x000ea8000c1e1100 */
[----:B--2---:R0:W-:Y:S02]  /*24d0*/  STG.E.U8 desc[UR6][R16.64+0x2], R25 ;  /* 0x0000021910007986 */ /* 0x0041e4000c101106 */
.L_x_44:
[----:B------:R-:W-:Y:S05]  /*24e0*/  BSYNC.RECONVERGENT B3 ;  /* 0x0000000000037941 */ /* 0x000fea0003800200 */
.L_x_43:
[----:B------:R-:W-:Y:S01]  /*24f0*/  IADD3 R10, PT, PT, R10, 0x1, RZ ;  /* 0x000000010a0a7810 */ /* 0x000fe20007ffe0ff */
[----:B------:R-:W-:Y:S01]  /*2500*/  VIADD R13, R13, 0x3 ;  /* 0x000000030d0d7836 */ /* 0x000fe20000000000 */
[----:B------:R-:W-:Y:S02]  /*2510*/  IADD3 R8, P1, PT, R8, 0x4, RZ ;  /* 0x0000000408087810 */ /* 0x000fe40007f3e0ff */
[----:B------:R-:W-:Y:S02]  /*2520*/  ISETP.NE.AND P0, PT, R10, 0x1, PT ;  /* 0x000000010a00780c */ /* 0x000fe40003f05270 */
[----:B------:R-:W-:Y:S01]  /*2530*/  IADD3 R7, PT, PT, R7, 0x1, RZ ;  /* 0x0000000107077810 */ /* 0x000fe20007ffe0ff */
[----:B------:R-:W-:Y:S01]  /*2540*/  IMAD.X R11, RZ, RZ, R11, P1 ;  /* 0x000000ffff0b7224 */ /* 0x000fe200008e060b */
[----:B------:R-:W-:Y:S02]  /*2550*/  IADD3 R9, PT, PT, R9, 0x1, RZ ;  /* 0x0000000109097810 */ /* 0x000fe40007ffe0ff */
[----:B------:R-:W-:-:S07]  /*2560*/  IADD3 R12, PT, PT, R12, -0x1, RZ ;  /* 0xffffffff0c0c7810 */ /* 0x000fce0007ffe0ff */
[----:B------:R-:W-:Y:S05]  /*2570*/  @P0 BRA `(.L_x_55) ;  /* 0xfffffff000ac0947 */ /* 0x000fea000383ffff */
.L_x_36:
[----:B------:R-:W-:Y:S05]  /*2580*/  BSYNC B2 ;  /* 0x0000000000027941 */ /* 0x000fea0003800000 */
.L_x_35:
[C---:B------:R-:W-:Y:S02]  /*2590*/  ISETP.NE.AND P0, PT, R5.reuse, R4, PT ;  /* 0x000000040500720c */ /* 0x040fe40003f05270 */
[----:B------:R-:W-:-:S11]  /*25a0*/  IADD3 R5, PT, PT, R5, 0x1, RZ ;  /* 0x0000000105057810 */ /* 0x000fd60007ffe0ff */
[----:B------:R-:W-:Y:S05]  /*25b0*/  @P0 BRA `(.L_x_56) ;  /* 0xfffffff000180947 */ /* 0x000fea000383ffff */
[----:B------:R-:W-:Y:S05]  /*25c0*/  EXIT ;  /* 0x000000000000794d */ /* 0x000fea0003800000 */
        .weak           $__internal_0_$__cuda_sm3x_div_rn_noftz_f32_slowpath
        .type           $__internal_0_$__cuda_sm3x_div_rn_noftz_f32_slowpath,@function
        .size           $__internal_0_$__cuda_sm3x_div_rn_noftz_f32_slowpath,(.L_x_69 - $__internal_0_$__cuda_sm3x_div_rn_noftz_f32_slowpath)
$__internal_0_$__cuda_sm3x_div_rn_noftz_f32_slowpath:
[----:B------:R-:W-:Y:S01]  /*25d0*/  SHF.R.U32.HI R25, RZ, 0x17, R28 ;  /* 0x00000017ff197819 */ /* 0x000fe2000001161c */
[----:B------:R-:W-:Y:S01]  /*25e0*/  BSSY.RECONVERGENT B0, `(.L_x_57) ;  /* 0x0000064000007945 */ /* 0x000fe20003800200 */
[----:B------:R-:W-:Y:S02]  /*25f0*/  SHF.R.U32.HI R24, RZ, 0x17, R23 ;  /* 0x00000017ff187819 */ /* 0x000fe40000011617 */
[----:B------:R-:W-:Y:S02]  /*2600*/  LOP3.LUT R25, R25, 0xff, RZ, 0xc0, !PT ;  /* 0x000000ff19197812 */ /* 0x000fe400078ec0ff */
[----:B------:R-:W-:Y:S02]  /*2610*/  LOP3.LUT R24, R24, 0xff, RZ, 0xc0, !PT ;  /* 0x000000ff18187812 */ /* 0x000fe400078ec0ff */
[----:B------:R-:W-:-:S04]  /*2620*/  IADD3 R26, PT, PT, R25, -0x1, RZ ;  /* 0xffffffff191a7810 */ /* 0x000fc80007ffe0ff */
[----:B------:R-:W-:Y:S01]  /*2630*/  ISETP.GT.U32.AND P0, PT, R26, 0xfd, PT ;  /* 0x000000fd1a00780c */ /* 0x000fe20003f04070 */
[----:B------:R-:W-:-:S05]  /*2640*/  VIADD R26, R24, 0xffffffff ;  /* 0xffffffff181a7836 */ /* 0x000fca0000000000 */
[----:B------:R-:W-:-:S13]  /*2650*/  ISETP.GT.U32.OR P0, PT, R26, 0xfd, P0 ;  /* 0x000000fd1a00780c */ /* 0x000fda0000704470 */
[----:B------:R-:W-:Y:S01]  /*2660*/  @!P0 MOV R26, RZ ;  /* 0x000000ff001a8202 */ /* 0x000fe20000000f00 */
[----:B------:R-:W-:Y:S06]  /*2670*/  @!P0 BRA `(.L_x_58) ;  /* 0x0000000000648947 */ /* 0x000fec0003800000 */
[----:B------:R-:W-:Y:S02]  /*2680*/  FSETP.GTU.FTZ.AND P0, PT, |R23|, +INF , PT ;  /* 0x7f8000001700780b */ /* 0x000fe40003f1c200 */
[----:B------:R-:W-:-:S04]  /*2690*/  FSETP.GTU.FTZ.AND P1, PT, |R28|, +INF , PT ;  /* 0x7f8000001c00780b */ /* 0x000fc80003f3c200 */
[----:B------:R-:W-:-:S13]  /*26a0*/  PLOP3.LUT P0, PT, P0, P1, PT, 0xf8, 0x8f ;  /* 0x00000000008f781c */ /* 0x000fda0000703f70 */
[----:B------:R-:W-:Y:S05]  /*26b0*/  @P0 BRA `(.L_x_59) ;  /* 0x0000000400540947 */ /* 0x000fea0003800000 */
[----:B------:R-:W-:-:S13]  /*26c0*/  LOP3.LUT P0, RZ, R28, 0x7fffffff, R23, 0xc8, !PT ;  /* 0x7fffffff1cff7812 */ /* 0x000fda000780c817 */
[----:B------:R-:W-:Y:S05]  /*26d0*/  @!P0 BRA `(.L_x_60) ;  /* 0x0000000400448947 */ /* 0x000fea0003800000 */
[C---:B------:R-:W-:Y:S02]  /*26e0*/  FSETP.NEU.FTZ.AND P2, PT, |R23|.reuse, +INF , PT ;  /* 0x7f8000001700780b */ /* 0x040fe40003f5d200 */
[----:B------:R-:W-:Y:S02]  /*26f0*/  FSETP.NEU.FTZ.AND P1, PT, |R28|, +INF , PT ;  /* 0x7f8000001c00780b */ /* 0x000fe40003f3d200 */
[----:B------:R-:W-:-:S11]  /*2700*/  FSETP.NEU.FTZ.AND P0, PT, |R23|, +INF , PT ;  /* 0x7f8000001700780b */ /* 0x000fd60003f1d200 */
[----:B------:R-:W-:Y:S05]  /*2710*/  @!P1 BRA !P2, `(.L_x_60) ;  /* 0x0000000400349947 */ /* 0x000fea0005000000 */
[----:B------:R-:W-:-:S04]  /*2720*/  LOP3.LUT P2, RZ, R23, 0x7fffffff, RZ, 0xc0, !PT ;  /* 0x7fffffff17ff7812 */ /* 0x000fc8000784c0ff */
[----:B------:R-:W-:-:S13]  /*2730*/  PLOP3.LUT P1, PT, P1, P2, PT, 0x2f, 0xf2 ;  /* 0x0000000000f2781c */ /* 0x000fda0000f24577 */
[----:B------:R-:W-:Y:S05]  /*2740*/  @P1 BRA `(.L_x_61) ;  /* 0x0000000400201947 */ /* 0x000fea0003800000 */
[----:B------:R-:W-:-:S04]  /*2750*/  LOP3.LUT P1, RZ, R28, 0x7fffffff, RZ, 0xc0, !PT ;  /* 0x7fffffff1cff7812 */ /* 0x000fc8000782c0ff */
[----:B------:R-:W-:-:S13]  /*2760*/  PLOP3.LUT P0, PT, P0, P1, PT, 0x2f, 0xf2 ;  /* 0x0000000000f2781c */ /* 0x000fda0000702577 */
[----:B------:R-:W-:Y:S05]  /*2770*/  @P0 BRA `(.L_x_62) ;  /* 0x0000000400080947 */ /* 0x000fea0003800000 */
[----:B------:R-:W-:-:S04]  /*2780*/  IADD3 R26, PT, PT, R24, -0x1, RZ ;  /* 0xffffffff181a7810 */ /* 0x000fc80007ffe0ff */
[----:B------:R-:W-:Y:S01]  /*2790*/  ISETP.GE.AND P0, PT, R26, RZ, PT ;  /* 0x000000ff1a00720c */ /* 0x000fe20003f06270 */
[----:B------:R-:W-:-:S05]  /*27a0*/  VIADD R26, R25, 0xffffffff ;  /* 0xffffffff191a7836 */ /* 0x000fca0000000000 */
[----:B------:R-:W-:-:S07]  /*27b0*/  ISETP.GE.AND P1, PT, R26, RZ, PT ;  /* 0x000000ff1a00720c */ /* 0x000fce0003f26270 */
[----:B------:R-:W-:Y:S01]  /*27c0*/  @P0 MOV R26, RZ ;  /* 0x000000ff001a0202 */ /* 0x000fe20000000f00 */
[----:B------:R-:W-:Y:S01]  /*27d0*/  @!P0 FFMA R23, R23, 1.84467440737095516160e+19, RZ ;  /* 0x5f80000017178823 */ /* 0x000fe200000000ff */
[----:B------:R-:W-:-:S04]  /*27e0*/  @!P0 MOV R26, 0xffffffc0 ;  /* 0xffffffc0001a8802 */ /* 0x000fc80000000f00 */
[----:B------:R-:W-:Y:S01]  /*27f0*/  @!P1 FFMA R28, R28, 1.84467440737095516160e+19, RZ ;  /* 0x5f8000001c1c9823 */ /* 0x000fe200000000ff */
[----:B------:R-:W-:-:S07]  /*2800*/  @!P1 VIADD R26, R26, 0x40 ;  /* 0x000000401a1a9836 */ /* 0x000fce0000000000 */
.L_x_58:
[----:B------:R-:W-:Y:S01]  /*2810*/  LEA R29, R25, 0xc0800000, 0x17 ;  /* 0xc0800000191d7811 */ /* 0x000fe200078eb8ff */
[----:B------:R-:W-:Y:S01]  /*2820*/  BSSY.RECONVERGENT B1, `(.L_x_63) ;  /* 0x0000036000017945 */ /* 0x000fe20003800200 */
[----:B------:R-:W-:Y:S02]  /*2830*/  IADD3 R24, PT, PT, R24, -0x7f, RZ ;  /* 0xffffff8118187810 */ /* 0x000fe40007ffe0ff */
[----:B------:R-:W-:Y:S02]  /*2840*/  IADD3 R29, PT, PT, -R29, R28, RZ ;  /* 0x0000001c1d1d7210 */ /* 0x000fe40007ffe1ff */
[----:B------:R-:W-:Y:S02]  /*2850*/  IADD3 R25, PT, PT, R24, 0x7f, -R25 ;  /* 0x0000007f18197810 */ /* 0x000fe40007ffe819 */
[----:B------:R0:W1:Y:S03]  /*2860*/  MUFU.RCP R28, R29 ;  /* 0x0000001d001c7308 */ /* 0x0000660000001000 */
[----:B------:R-:W-:-:S02]  /*2870*/  IMAD.IADD R26, R25, 0x1, R26 ;  /* 0x00000001191a7824 */ /* 0x000fc400078e021a */
[----:B0-----:R-:W-:-:S04]  /*2880*/  FADD.FTZ R29, -R29, -RZ ;  /* 0x800000ff1d1d7221 */ /* 0x001fc80000010100 */
[----:B-1----:R-:W-:-:S04]  /*2890*/  FFMA R27, R28, R29, 1 ;  /* 0x3f8000001c1b7423 */ /* 0x002fc8000000001d */
[----:B------:R-:W-:Y:S01]  /*28a0*/  FFMA R27, R28, R27, R28 ;  /* 0x0000001b1c1b7223 */ /* 0x000fe2000000001c */
[----:B------:R-:W-:-:S04]  /*28b0*/  IMAD R28, R24, -0x800000, R23 ;  /* 0xff800000181c7824 */ /* 0x000fc800078e0217 */
[----:B------:R-:W-:-:S04]  /*28c0*/  FFMA R23, R28, R27, RZ ;  /* 0x0000001b1c177223 */ /* 0x000fc800000000ff */
[----:B------:R-:W-:-:S04]  /*28d0*/  FFMA R24, R29, R23, R28 ;  /* 0x000000171d187223 */ /* 0x000fc8000000001c */
[----:B------:R-:W-:-:S04]  /*28e0*/  FFMA R24, R27, R24, R23 ;  /* 0x000000181b187223 */ /* 0x000fc80000000017 */
[----:B------:R-:W-:-:S04]  /*28f0*/  FFMA R29, R29, R24, R28 ;  /* 0x000000181d1d7223 */ /* 0x000fc8000000001c */
[----:B------:R-:W-:-:S05]  /*2900*/  FFMA R23, R27, R29, R24 ;  /* 0x0000001d1b177223 */ /* 0x000fca0000000018 */
[----:B------:R-:W-:-:S04]  /*2910*/  SHF.R.U32.HI R25, RZ, 0x17, R23 ;  /* 0x00000017ff197819 */ /* 0x000fc80000011617 */
[----:B------:R-:W-:-:S04]  /*2920*/  LOP3.LUT R25, R25, 0xff, RZ, 0xc0, !PT ;  /* 0x000000ff19197812 */ /* 0x000fc800078ec0ff */
[----:B------:R-:W-:-:S04]  /*2930*/  IADD3 R25, PT, PT, R25, R26, RZ ;  /* 0x0000001a19197210 */ /* 0x000fc80007ffe0ff */
[----:B------:R-:W-:-:S04]  /*2940*/  IADD3 R28, PT, PT, R25, -0x1, RZ ;  /* 0xffffffff191c7810 */ /* 0x000fc80007ffe0ff */
[----:B------:R-:W-:-:S13]  /*2950*/  ISETP.GE.U32.AND P0, PT, R28, 0xfe, PT ;  /* 0x000000fe1c00780c */ /* 0x000fda0003f06070 */
[----:B------:R-:W-:Y:S05]  /*2960*/  @!P0 BRA `(.L_x_64) ;  /* 0x0000000000808947 */ /* 0x000fea0003800000 */
[----:B------:R-:W-:-:S13]  /*2970*/  ISETP.GT.AND P0, PT, R25, 0xfe, PT ;  /* 0x000000fe1900780c */ /* 0x000fda0003f04270 */
[----:B------:R-:W-:Y:S05]  /*2980*/  @P0 BRA `(.L_x_65) ;  /* 0x00000000006c0947 */ /* 0x000fea0003800000 */
[----:B------:R-:W-:-:S13]  /*2990*/  ISETP.GE.AND P0, PT, R25, 0x1, PT ;  /* 0x000000011900780c */ /* 0x000fda0003f06270 */
[----:B------:R-:W-:Y:S05]  /*29a0*/  @P0 BRA `(.L_x_66) ;  /* 0x0000000000740947 */ /* 0x000fea0003800000 */
[----:B------:R-:W-:Y:S02]  /*29b0*/  ISETP.GE.AND P0, PT, R25, -0x18, PT ;  /* 0xffffffe81900780c */ /* 0x000fe40003f06270 */
[----:B------:R-:W-:-:S11]  /*29c0*/  LOP3.LUT R23, R23, 0x80000000, RZ, 0xc0, !PT ;  /* 0x8000000017177812 */ /* 0x000fd600078ec0ff */
[----:B------:R-:W-:Y:S05]  /*29d0*/  @!P0 BRA `(.L_x_66) ;  /* 0x0000000000688947 */ /* 0x000fea0003800000 */
[CCC-:B------:R-:W-:Y:S01]  /*29e0*/  FFMA.RZ R26, R27.reuse, R29.reuse, R24.reuse ;  /* 0x0000001d1b1a7223 */ /* 0x1c0fe2000000c018 */
[CCC-:B------:R-:W-:Y:S01]  /*29f0*/  FFMA.RP R28, R27.reuse, R29.reuse, R24.reuse ;  /* 0x0000001d1b1c7223 */ /* 0x1c0fe20000008018 */
[----:B------:R-:W-:Y:S01]  /*2a00*/  FFMA.RM R27, R27, R29, R24 ;  /* 0x0000001d1b1b7223 */ /* 0x000fe20000004018 */
[C---:B------:R-:W-:Y:S01]  /*2a10*/  VIADD R24, R25.reuse, 0x20 ;  /* 0x0000002019187836 */ /* 0x040fe20000000000 */
[C---:B------:R-:W-:Y:S02]  /*2a20*/  ISETP.NE.AND P2, PT, R25.reuse, RZ, PT ;  /* 0x000000ff1900720c */ /* 0x040fe40003f45270 */
[----:B------:R-:W-:Y:S02]  /*2a30*/  LOP3.LUT R26, R26, 0x7fffff, RZ, 0xc0, !PT ;  /* 0x007fffff1a1a7812 */ /* 0x000fe400078ec0ff */
[----:B------:R-:W-:Y:S02]  /*2a40*/  ISETP.NE.AND P1, PT, R25, RZ, PT ;  /* 0x000000ff1900720c */ /* 0x000fe40003f25270 */
[----:B------:R-:W-:-:S02]  /*2a50*/  LOP3.LUT R29, R26, 0x800000, RZ, 0xfc, !PT ;  /* 0x008000001a1d7812 */ /* 0x000fc400078efcff */
[----:B------:R-:W-:Y:S02]  /*2a60*/  IADD3 R25, PT, PT, -R25, RZ, RZ ;  /* 0x000000ff19197210 */ /* 0x000fe40007ffe1ff */
[----:B------:R-:W-:Y:S02]  /*2a70*/  SHF.L.U32 R24, R29, R24, RZ ;  /* 0x000000181d187219 */ /* 0x000fe400000006ff */
[----:B------:R-:W-:Y:S02]  /*2a80*/  FSETP.NEU.FTZ.AND P0, PT, R28, R27, PT ;  /* 0x0000001b1c00720b */ /* 0x000fe40003f1d000 */
[----:B------:R-:W-:Y:S02]  /*2a90*/  SEL R26, R25, RZ, P2 ;  /* 0x000000ff191a7207 */ /* 0x000fe40001000000 */
[----:B------:R-:W-:Y:S02]  /*2aa0*/  ISETP.NE.AND P1, PT, R24, RZ, P1 ;  /* 0x000000ff1800720c */ /* 0x000fe40000f25270 */
[----:B------:R-:W-:-:S02]  /*2ab0*/  SHF.R.U32.HI R29, RZ, R26, R29 ;  /* 0x0000001aff1d7219 */ /* 0x000fc4000001161d */
[----:B------:R-:W-:Y:S02]  /*2ac0*/  PLOP3.LUT P0, PT, P0, P1, PT, 0xf8, 0x8f ;  /* 0x00000000008f781c */ /* 0x000fe40000703f70 */
[----:B------:R-:W-:Y:S02]  /*2ad0*/  SHF.R.U32.HI R25, RZ, 0x1, R29 ;  /* 0x00000001ff197819 */ /* 0x000fe4000001161d */
[----:B------:R-:W-:-:S04]  /*2ae0*/  SEL R24, RZ, 0x1, !P0 ;  /* 0x00000001ff187807 */ /* 0x000fc80004000000 */
[----:B------:R-:W-:-:S04]  /*2af0*/  LOP3.LUT R24, R24, 0x1, R25, 0xf8, !PT ;  /* 0x0000000118187812 */ /* 0x000fc800078ef819 */
[----:B------:R-:W-:-:S04]  /*2b00*/  LOP3.LUT R24, R24, R29, RZ, 0xc0, !PT ;  /* 0x0000001d18187212 */ /* 0x000fc800078ec0ff */
[----:B------:R-:W-:-:S04]  /*2b10*/  IADD3 R24, PT, PT, R25, R24, RZ ;  /* 0x0000001819187210 */ /* 0x000fc80007ffe0ff */
[----:B------:R-:W-:Y:S01]  /*2b20*/  LOP3.LUT R23, R24, R23, RZ, 0xfc, !PT ;  /* 0x0000001718177212 */ /* 0x000fe200078efcff */
[----:B------:R-:W-:Y:S06]  /*2b30*/  BRA `(.L_x_66) ;  /* 0x0000000000107947 */ /* 0x000fec0003800000 */
.L_x_65:
[----:B------:R-:W-:-:S04]  /*2b40*/  LOP3.LUT R23, R23, 0x80000000, RZ, 0xc0, !PT ;  /* 0x8000000017177812 */ /* 0x000fc800078ec0ff */
[----:B------:R-:W-:Y:S01]  /*2b50*/  LOP3.LUT R23, R23, 0x7f800000, RZ, 0xfc, !PT ;  /* 0x7f80000017177812 */ /* 0x000fe200078efcff */
[----:B------:R-:W-:Y:S06]  /*2b60*/  BRA `(.L_x_66) ;  /* 0x0000000000047947 */ /* 0x000fec0003800000 */
.L_x_64:
[----:B------:R-:W-:-:S07]  /*2b70*/  IMAD R23, R26, 0x800000, R23 ;  /* 0x008000001a177824 */ /* 0x000fce00078e0217 */
.L_x_66:
[----:B------:R-:W-:Y:S05]  /*2b80*/  BSYNC.RECONVERGENT B1 ;  /* 0x0000000000017941 */ /* 0x000fea0003800200 */
.L_x_63:
[----:B------:R-:W-:Y:S05]  /*2b90*/  BRA `(.L_x_67) ;  /* 0x0000000000207947 */ /* 0x000fea0003800000 */
.L_x_62:
[----:B------:R-:W-:-:S04]  /*2ba0*/  LOP3.LUT R23, R28, 0x80000000, R23, 0x48, !PT ;  /* 0x800000001c177812 */ /* 0x000fc800078e4817 */
[----:B------:R-:W-:Y:S01]  /*2bb0*/  LOP3.LUT R23, R23, 0x7f800000, RZ, 0xfc, !PT ;  /* 0x7f80000017177812 */ /* 0x000fe200078efcff */
[----:B------:R-:W-:Y:S06]  /*2bc0*/  BRA `(.L_x_67) ;  /* 0x0000000000147947 */ /* 0x000fec0003800000 */
.L_x_61:
[----:B------:R-:W-:Y:S01]  /*2bd0*/  LOP3.LUT R23, R28, 0x80000000, R23, 0x48, !PT ;  /* 0x800000001c177812 */ /* 0x000fe200078e4817 */
[----:B------:R-:W-:Y:S06]  /*2be0*/  BRA `(.L_x_67) ;  /* 0x00000000000c7947 */ /* 0x000fec0003800000 */
.L_x_60:
[----:B------:R-:W0:Y:S01]  /*2bf0*/  MUFU.RSQ R23, -QNAN ;  /* 0xffc0000000177908 */ /* 0x000e220000001400 */
[----:B------:R-:W-:Y:S05]  /*2c00*/  BRA `(.L_x_67) ;  /* 0x0000000000047947 */ /* 0x000fea0003800000 */
.L_x_59:
[----:B------:R-:W-:-:S07]  /*2c10*/  FADD.FTZ R23, R23, R28 ;  /* 0x0000001c17177221 */ /* 0x000fce0000010000 */
.L_x_67:
[----:B------:R-:W-:Y:S05]  /*2c20*/  BSYNC.RECONVERGENT B0 ;  /* 0x0000000000007941 */ /* 0x000fea0003800200 */
.L_x_57:
[----:B------:R-:W-:Y:S01]  /*2c30*/  HFMA2 R25, -RZ, RZ, 0, 0 ;  /* 0x00000000ff197431 */ /* 0x000fe200000001ff */
[----:B------:R-:W-:-:S04]  /*2c40*/  MOV R24, R0 ;  /* 0x0000000000187202 */ /* 0x000fc80000000f00 */
[----:B0-----:R-:W-:Y:S05]  /*2c50*/  RET.REL.NODEC R24 `(_Z22draw_textured_trianglePhiiPfPKhiiPK17ProjectedTrianglei) ;  /* 0xffffffd018e87950 */ /* 0x001fea0003c3ffff */
.L_x_68:
        /* <DEDUP_REMOVED lines=10> */
.L_x_69:


//--------------------- .nv.shared.reserved.0     --------------------------
	.section	.nv.shared.reserved.0,"aw",@nobits
	.weak		__nv_reservedSMEM_offset_0_alias
	.size		__nv_reservedSMEM_offset_0_alias, 0, 64
	.other		__nv_reservedSMEM_offset_0_alias,@"STO_CUDA_RESERVED_SHARED STV_DEFAULT"
__nv_reservedSMEM_offset_0_alias:
	.zero		0
	.zero		64


//--------------------- .nv.constant0._Z17init_depth_bufferPfii --------------------------
	.section	.nv.constant0._Z17init_depth_bufferPfii,"a",@progbits
	.sectionflags	@""
	.align	4
.nv.constant0._Z17init_depth_bufferPfii:
	.zero		912


//--------------------- .nv.constant0._Z22draw_textured_trianglePhiiPfPKhiiPK17ProjectedTrianglei --------------------------
	.section	.nv.constant0._Z22draw_textured_trianglePhiiPfPKhiiPK17ProjectedTrianglei,"a",@progbits
	.sectionflags	@""
	.align	4
.nv.constant0._Z22draw_textured_trianglePhiiPfPKhiiPK17ProjectedTrianglei:
	.zero		948


//--------------------- SYMBOLS --------------------------

	.type		.nv.reservedSmem.offset0,@object
	.size		.nv.reservedSmem.offset0,0x4
